	.headerflags	@"EF_CUDA_TEXMODE_UNIFIED EF_CUDA_64BIT_ADDRESS EF_CUDA_SM80 EF_CUDA_VIRTUAL_SM(EF_CUDA_SM80)"
	.elftype	@"ET_EXEC"


//--------------------- .nv.info                  --------------------------
	.section	.nv.info,"",@"SHT_CUDA_INFO"
	.align	4


	//----- nvinfo : EIATTR_REGCOUNT
	.align		4
        /*0000*/ 	.byte	0x04, 0x2f
        /*0002*/ 	.short	(.L_1 - .L_0)
	.align		4
.L_0:
        /*0004*/ 	.word	index@(candidate6)
        /*0008*/ 	.word	0x00000080


	//----- nvinfo : EIATTR_MAX_STACK_SIZE
	.align		4
.L_1:
        /*000c*/ 	.byte	0x04, 0x23
        /*000e*/ 	.short	(.L_3 - .L_2)
	.align		4
.L_2:
        /*0010*/ 	.word	index@(candidate6)
        /*0014*/ 	.word	0x00000000


	//----- nvinfo : EIATTR_MIN_STACK_SIZE
	.align		4
.L_3:
        /*0018*/ 	.byte	0x04, 0x12
        /*001a*/ 	.short	(.L_5 - .L_4)
	.align		4
.L_4:
        /*001c*/ 	.word	index@(candidate6)
        /*0020*/ 	.word	0x00000000


	//----- nvinfo : EIATTR_FRAME_SIZE
	.align		4
.L_5:
        /*0024*/ 	.byte	0x04, 0x11
        /*0026*/ 	.short	(.L_7 - .L_6)
	.align		4
.L_6:
        /*0028*/ 	.word	index@(candidate6)
        /*002c*/ 	.word	0x00000000
.L_7:


//--------------------- .nv.info.candidate6       --------------------------
	.section	.nv.info.candidate6,"",@"SHT_CUDA_INFO"
	.align	4


	//----- nvinfo : EIATTR_CUDA_API_VERSION
	.align		4
        /*0000*/ 	.byte	0x04, 0x37
        /*0002*/ 	.short	(.L_9 - .L_8)
.L_8:
        /*0004*/ 	.word	0x00000075


	//----- nvinfo : EIATTR_SW2861232_WAR
	.align		4
.L_9:
        /*0008*/ 	.byte	0x01, 0x35
	.zero		2


	//----- nvinfo : EIATTR_PARAM_CBANK
	.align		4
        /*000c*/ 	.byte	0x04, 0x0a
        /*000e*/ 	.short	(.L_11 - .L_10)
	.align		4
.L_10:
        /*0010*/ 	.word	index@(.nv.constant0.candidate6)
        /*0014*/ 	.short	0x0160
        /*0016*/ 	.short	0x0018


	//----- nvinfo : EIATTR_CBANK_PARAM_SIZE
	.align		4
.L_11:
        /*0018*/ 	.byte	0x03, 0x19
        /*001a*/ 	.short	0x0018


	//----- nvinfo : EIATTR_KPARAM_INFO
	.align		4
        /*001c*/ 	.byte	0x04, 0x17
        /*001e*/ 	.short	(.L_13 - .L_12)
.L_12:
        /*0020*/ 	.word	0x00000000
        /*0024*/ 	.short	0x0002
        /*0026*/ 	.short	0x0010
        /*0028*/ 	.byte	0x00, 0xf0, 0x21, 0x00


	//----- nvinfo : EIATTR_KPARAM_INFO
	.align		4
.L_13:
        /*002c*/ 	.byte	0x04, 0x17
        /*002e*/ 	.short	(.L_15 - .L_14)
.L_14:
        /*0030*/ 	.word	0x00000000
        /*0034*/ 	.short	0x0001
        /*0036*/ 	.short	0x0008
        /*0038*/ 	.byte	0x00, 0xf0, 0x21, 0x00


	//----- nvinfo : EIATTR_KPARAM_INFO
	.align		4
.L_15:
        /*003c*/ 	.byte	0x04, 0x17
        /*003e*/ 	.short	(.L_17 - .L_16)
.L_16:
        /*0040*/ 	.word	0x00000000
        /*0044*/ 	.short	0x0000
        /*0046*/ 	.short	0x0000
        /*0048*/ 	.byte	0x00, 0xf0, 0x21, 0x00


	//----- nvinfo : EIATTR_MAXREG_COUNT
	.align		4
.L_17:
        /*004c*/ 	.byte	0x03, 0x1b
        /*004e*/ 	.short	0x00ff


	//----- nvinfo : EIATTR_EXIT_INSTR_OFFSETS
	.align		4
        /*0050*/ 	.byte	0x04, 0x1c
        /*0052*/ 	.short	(.L_19 - .L_18)


	//   ....[0]....
.L_18:
        /*0054*/ 	.word	0x00009330


	//----- nvinfo : EIATTR_MAX_THREADS
	.align		4
.L_19:
        /*0058*/ 	.byte	0x04, 0x05
        /*005a*/ 	.short	(.L_21 - .L_20)
.L_20:
        /*005c*/ 	.word	0x000000c4
        /*0060*/ 	.word	0x00000001
        /*0064*/ 	.word	0x00000001


	//----- nvinfo : EIATTR_CRS_STACK_SIZE
	.align		4
.L_21:
        /*0068*/ 	.byte	0x04, 0x1e
        /*006a*/ 	.short	(.L_23 - .L_22)
.L_22:
        /*006c*/ 	.word	0x00000000
.L_23:


//--------------------- .nv.rel.action            --------------------------
	.section	.nv.rel.action,"",@"SHT_CUDA_RELOCINFO"
	.align	8
	.sectionentsize	8
        /*0000*/ 	.byte	0x4b, 0x00, 0x00, 0x00, 0x00, 0x00, 0x00, 0x00, 0x00, 0x02, 0x02, 0x08, 0x10, 0x0a, 0x2f, 0x22
        /* <DEDUP_REMOVED lines=13> */


//--------------------- .nv.constant0.candidate6  --------------------------
	.section	.nv.constant0.candidate6,"a",@progbits
	.align	4
.nv.constant0.candidate6:
	.zero		376


//--------------------- .text.candidate6          --------------------------
	.section	.text.candidate6,"ax",@progbits
	.sectionflags	@"SHF_BARRIERS=1"
	.sectioninfo	@"SHI_REGISTERS=128"
	.align	128
        .global         candidate6
        .type           candidate6,@function
        .size           candidate6,(.L_x_9 - candidate6)
        .other          candidate6,@"STO_CUDA_ENTRY STV_DEFAULT"
candidate6:
.text.candidate6:
[----:B------:R-:W-:-:S02]  /*0000*/  MOV R1, c[0x0][0x28] ;  /* 0x00000a0000017a02 */ /* 0x000fc40000000f00 */
[----:B------:R-:W0:Y:S01]  /*0010*/  S2R R0, SR_TID.X ;  /* 0x0000000000007919 */ /* 0x000e220000002100 */
[----:B------:R-:W-:Y:S01]  /*0020*/  HFMA2.MMA R2, -RZ, RZ, 0, 0 ;  /* 0x00000000ff027435 */ /* 0x000fe200000001ff */
[----:B------:R-:W-:Y:S01]  /*0030*/  MOV R4, RZ ;  /* 0x000000ff00047202 */ /* 0x000fe20000000f00 */
        /* <DEDUP_REMOVED lines=21> */
[C---:B0-----:R-:W-:Y:S01]  /*0190*/  IADD3 R3, R0.reuse, 0x930, RZ ;  /* 0x0000093000037810 */ /* 0x041fe20007ffe0ff */
[----:B------:R-:W-:Y:S01]  /*01a0*/  HFMA2.MMA R90, -RZ, RZ, 0, 0 ;  /* 0x00000000ff5a7435 */ /* 0x000fe200000001ff */
[C---:B------:R-:W-:Y:S01]  /*01b0*/  IADD3 R5, R0.reuse, 0x1260, RZ ;  /* 0x0000126000057810 */ /* 0x040fe20007ffe0ff */
[----:B------:R-:W-:Y:S01]  /*01c0*/  HFMA2.MMA R36, -RZ, RZ, 0, 0 ;  /* 0x00000000ff247435 */ /* 0x000fe200000001ff */
[C---:B------:R-:W-:Y:S01]  /*01d0*/  IADD3 R103, R0.reuse, 0x17bc, RZ ;  /* 0x000017bc00677810 */ /* 0x040fe20007ffe0ff */
[----:B------:R-:W-:Y:S01]  /*01e0*/  IMAD.HI R107, R3, -0x77777777, R2 ;  /* 0x88888889036b7827 */ /* 0x000fe200078e0202 */
[C---:B------:R-:W-:Y:S01]  /*01f0*/  IADD3 R3, R0.reuse, 0x55c, RZ ;  /* 0x0000055c00037810 */ /* 0x040fe20007ffe0ff */
[----:B------:R-:W-:Y:S01]  /*0200*/  HFMA2.MMA R48, -RZ, RZ, 0, 0 ;  /* 0x00000000ff307435 */ /* 0x000fe200000001ff */
[C---:B------:R-:W-:Y:S01]  /*0210*/  IADD3 R95, R0.reuse, 0xe8c, RZ ;  /* 0x00000e8c005f7810 */ /* 0x040fe20007ffe0ff */
[----:B------:R-:W-:Y:S01]  /*0220*/  IMAD.HI R101, R5, -0x77777777, R4 ;  /* 0x8888888905657827 */ /* 0x000fe200078e0204 */
[----:B------:R-:W-:Y:S01]  /*0230*/  MOV R7, R0 ;  /* 0x0000000000077202 */ /* 0x000fe20000000f00 */
[----:B------:R-:W-:Y:S01]  /*0240*/  HFMA2.MMA R74, -RZ, RZ, 0, 0 ;  /* 0x00000000ff4a7435 */ /* 0x000fe200000001ff */
[C---:B------:R-:W-:Y:S01]  /*0250*/  IADD3 R5, R0.reuse, 0xb7c, RZ ;  /* 0x00000b7c00057810 */ /* 0x040fe20007ffe0ff */
[----:B------:R-:W-:Y:S01]  /*0260*/  IMAD.HI R106, R3, -0x77777777, R2 ;  /* 0x88888889036a7827 */ /* 0x000fe200078e0202 */
        /* <DEDUP_REMOVED lines=12> */
[C---:B------:R-:W-:Y:S01]  /*0330*/  LEA.HI.SX32 R93, R0.reuse, 0x62, 0x1e ;  /* 0x00000062005d7811 */ /* 0x040fe200078ff2ff */
[----:B------:R-:W-:Y:S01]  /*0340*/  HFMA2.MMA R70, -RZ, RZ, 0, 0 ;  /* 0x00000000ff467435 */ /* 0x000fe200000001ff */
[C---:B------:R-:W-:Y:S01]  /*0350*/  LEA.HI.SX32 R87, R0.reuse, 0x71, 0x1e ;  /* 0x0000007100577811 */ /* 0x040fe200078ff2ff */
[C---:B------:R-:W-:Y:S01]  /*0360*/  IMAD.HI R124, R0.reuse, -0x6db6db6d, R6 ;  /* 0x92492493007c7827 */ /* 0x040fe200078e0206 */
[C---:B------:R-:W-:Y:S01]  /*0370*/  IADD3 R7, R0.reuse, 0x1b90, RZ ;  /* 0x00001b9000077810 */ /* 0x040fe20007ffe0ff */
[----:B------:R-:W-:Y:S01]  /*0380*/  HFMA2.MMA R52, -RZ, RZ, 0, 0 ;  /* 0x00000000ff347435 */ /* 0x000fe200000001ff */
[C---:B------:R-:W-:Y:S01]  /*0390*/  IADD3 R15, R0.reuse, 0x16f8, RZ ;  /* 0x000016f8000f7810 */ /* 0x040fe20007ffe0ff */
[----:B------:R-:W-:Y:S01]  /*03a0*/  IMAD.HI R95, R5, -0x77777777, R4 ;  /* 0x88888889055f7827 */ /* 0x000fe200078e0204 */
[C---:B------:R-:W-:Y:S01]  /*03b0*/  IADD3 R5, R0.reuse, 0x1acc, RZ ;  /* 0x00001acc00057810 */ /* 0x040fe20007ffe0ff */
[----:B------:R-:W-:Y:S01]  /*03c0*/  HFMA2.MMA R76, -RZ, RZ, 0, 0 ;  /* 0x00000000ff4c7435 */ /* 0x000fe200000001ff */
[C---:B------:R-:W-:Y:S01]  /*03d0*/  LEA.HI.SX32 R69, R0.reuse, 0x4a, 0x1e ;  /* 0x0000004a00457811 */ /* 0x040fe200078ff2ff */
[----:B------:R-:W-:Y:S01]  /*03e0*/  IMAD.HI R96, R97, -0x77777777, R96 ;  /* 0x8888888961607827 */ /* 0x000fe200078e0260 */
[C---:B------:R-:W-:Y:S01]  /*03f0*/  IADD3 R17, R0.reuse, 0xf50, RZ ;  /* 0x00000f5000117810 */ /* 0x040fe20007ffe0ff */
[----:B------:R-:W-:Y:S01]  /*0400*/  HFMA2.MMA R80, -RZ, RZ, 0, 0 ;  /* 0x00000000ff507435 */ /* 0x000fe200000001ff */
[C---:B------:R-:W-:Y:S01]  /*0410*/  LEA.HI.SX32 R73, R0.reuse, 0x4f, 0x1e ;  /* 0x0000004f00497811 */ /* 0x040fe200078ff2ff */
[----:B------:R-:W-:Y:S01]  /*0420*/  IMAD.HI R97, R3, -0x77777777, R2 ;  /* 0x8888888903617827 */ /* 0x000fe200078e0202 */
[C---:B------:R-:W-:Y:S01]  /*0430*/  IADD3 R3, R0.reuse, 0x498, RZ ;  /* 0x0000049800037810 */ /* 0x040fe20007ffe0ff */
[----:B------:R-:W-:Y:S01]  /*0440*/  ULDC.64 UR4, c[0x0][0x118] ;  /* 0x0000460000047ab9 */ /* 0x000fe20000000a00 */
[C---:B------:R-:W-:Y:S01]  /*0450*/  IADD3 R61, R0.reuse, 0x310, RZ ;  /* 0x00000310003d7810 */ /* 0x040fe20007ffe0ff */
[----:B------:R-:W-:Y:S01]  /*0460*/  IMAD.HI R99, R7, -0x77777777, R6 ;  /* 0x8888888907637827 */ /* 0x000fe200078e0206 */
[----:B------:R-:W-:-:S02]  /*0470*/  IADD3 R7, R0, 0x1ddc, RZ ;  /* 0x00001ddc00077810 */ /* 0x000fc40007ffe0ff */
[C---:B------:R-:W-:Y:S01]  /*0480*/  IADD3 R19, R0.reuse, 0x1880, RZ ;  /* 0x0000188000137810 */ /* 0x040fe20007ffe0ff */
[----:B------:R-:W-:Y:S01]  /*0490*/  IMAD.HI R98, R5, -0x77777777, R4 ;  /* 0x8888888905627827 */ /* 0x000fe200078e0204 */
[C---:B------:R-:W-:Y:S02]  /*04a0*/  IADD3 R5, R0.reuse, 0x6e4, RZ ;  /* 0x000006e400057810 */ /* 0x040fe40007ffe0ff */
[C---:B------:R-:W-:Y:S01]  /*04b0*/  IADD3 R21, R0.reuse, 0x1a08, RZ ;  /* 0x00001a0800157810 */ /* 0x040fe20007ffe0ff */
[----:B------:R-:W-:Y:S01]  /*04c0*/  IMAD.HI R113, R3, -0x77777777, R2 ;  /* 0x8888888903717827 */ /* 0x000fe200078e0202 */
[C---:B------:R-:W-:Y:S02]  /*04d0*/  IADD3 R3, R0.reuse, 0x9f4, RZ ;  /* 0x000009f400037810 */ /* 0x040fe40007ffe0ff */
[C---:B------:R-:W-:Y:S01]  /*04e0*/  LEA.HI.SX32 R45, R0.reuse, 0x19, 0x1e ;  /* 0x00000019002d7811 */ /* 0x040fe200078ff2ff */
[----:B------:R-:W-:Y:S01]  /*04f0*/  IMAD.HI R100, R7, -0x77777777, R6 ;  /* 0x8888888907647827 */ /* 0x000fe200078e0206 */
[----:B------:R-:W-:-:S02]  /*0500*/  IADD3 R7, R0, 0x7a8, RZ ;  /* 0x000007a800077810 */ /* 0x000fc40007ffe0ff */
[C---:B------:R-:W-:Y:S01]  /*0510*/  IADD3 R116, R0.reuse, 0x68, RZ ;  /* 0x0000006800747810 */ /* 0x040fe20007ffe0ff */
[----:B------:R-:W-:Y:S01]  /*0520*/  IMAD.HI R111, R5, -0x77777777, R4 ;  /* 0x88888889056f7827 */ /* 0x000fe200078e0204 */
[C---:B------:R-:W-:Y:S02]  /*0530*/  IADD3 R5, R0.reuse, 0xab8, RZ ;  /* 0x00000ab800057810 */ /* 0x040fe40007ffe0ff */
[C---:B------:R-:W-:Y:S01]  /*0540*/  LEA.HI.SX32 R83, R0.reuse, 0x1b, 0x1e ;  /* 0x0000001b00537811 */ /* 0x040fe200078ff2ff */
[----:B------:R-:W-:Y:S01]  /*0550*/  IMAD.HI R109, R3, -0x77777777, R2 ;  /* 0x88888889036d7827 */ /* 0x000fe200078e0202 */
[C---:B------:R-:W-:Y:S02]  /*0560*/  IADD3 R3, R0.reuse, 0xd04, RZ ;  /* 0x00000d0400037810 */ /* 0x040fe40007ffe0ff */
[C---:B------:R-:W-:Y:S01]  /*0570*/  LEA.HI.SX32 R85, R0.reuse, 0x56, 0x1e ;  /* 0x0000005600557811 */ /* 0x040fe200078ff2ff */
[----:B------:R-:W-:Y:S01]  /*0580*/  IMAD.HI R110, R7, -0x77777777, R6 ;  /* 0x88888889076e7827 */ /* 0x000fe200078e0206 */
[----:B------:R-:W-:-:S02]  /*0590*/  IADD3 R7, R0, 0x1014, RZ ;  /* 0x0000101400077810 */ /* 0x000fc40007ffe0ff */
[----:B------:R-:W-:Y:S01]  /*05a0*/  MOV R84, RZ ;  /* 0x000000ff00547202 */ /* 0x000fe20000000f00 */
[----:B------:R-:W-:Y:S01]  /*05b0*/  IMAD.HI R108, R5, -0x77777777, R4 ;  /* 0x88888889056c7827 */ /* 0x000fe200078e0204 */
[C---:B------:R-:W-:Y:S02]  /*05c0*/  IADD3 R63, R0.reuse, 0x188, RZ ;  /* 0x00000188003f7810 */ /* 0x040fe40007ffe0ff */
[C---:B------:R-:W-:Y:S01]  /*05d0*/  LEA.HI.SX32 R59, R0.reuse, 0x67, 0x1e ;  /* 0x00000067003b7811 */ /* 0x040fe200078ff2ff */
[----:B------:R-:W-:Y:S01]  /*05e0*/  IMAD.HI R5, R3, -0x77777777, R2 ;  /* 0x8888888903057827 */ /* 0x000fe200078e0202 */
[C---:B------:R-:W-:Y:S02]  /*05f0*/  IADD3 R3, R0.reuse, 0x1324, RZ ;  /* 0x0000132400037810 */ /* 0x040fe40007ffe0ff */
[----:B------:R-:W-:Y:S01]  /*0600*/  LEA.HI.SX32 R89, R0, 0x5b, 0x1e ;  /* 0x0000005b00597811 */ /* 0x000fe200078ff2ff */
[----:B------:R-:W-:Y:S01]  /*0610*/  IMAD.HI R8, R9, -0x77777777, R8 ;  /* 0x8888888909087827 */ /* 0x000fe200078e0208 */
[----:B------:R-:W-:-:S02]  /*0620*/  MOV R88, RZ ;  /* 0x000000ff00587202 */ /* 0x000fc40000000f00 */
[C---:B------:R-:W-:Y:S01]  /*0630*/  LEA.HI.SX32 R33, R0.reuse, 0x3b, 0x1e ;  /* 0x0000003b00217811 */ /* 0x040fe200078ff2ff */
[----:B------:R-:W-:Y:S01]  /*0640*/  IMAD.HI R9, R7, -0x77777777, R6 ;  /* 0x8888888907097827 */ /* 0x000fe200078e0206 */
[C---:B------:R-:W-:Y:S02]  /*0650*/  IADD3 R7, R0.reuse, 0x1634, RZ ;  /* 0x0000163400077810 */ /* 0x040fe40007ffe0ff */
[C---:B------:R-:W-:Y:S01]  /*0660*/  LEA.HI.SX32 R91, R0.reuse, 0x76, 0x1e ;  /* 0x00000076005b7811 */ /* 0x040fe200078ff2ff */
[----:B------:R-:W-:Y:S01]  /*0670*/  IMAD.HI R10, R11, -0x77777777, R10 ;  /* 0x888888890b0a7827 */ /* 0x000fe200078e020a */
[C---:B------:R-:W-:Y:S02]  /*0680*/  LEA.HI.SX32 R37, R0.reuse, 0xf, 0x1e ;  /* 0x0000000f00257811 */ /* 0x040fe400078ff2ff */
[C---:B------:R-:W-:Y:S01]  /*0690*/  LEA.HI.SX32 R49, R0.reuse, 0x39, 0x1e ;  /* 0x0000003900317811 */ /* 0x040fe200078ff2ff */
[----:B------:R-:W-:Y:S01]  /*06a0*/  IMAD.HI R11, R3, -0x77777777, R2 ;  /* 0x88888889030b7827 */ /* 0x000fe200078e0202 */
[----:B------:R-:W-:-:S02]  /*06b0*/  IADD3 R3, R0, 0x620, RZ ;  /* 0x0000062000037810 */ /* 0x000fc40007ffe0ff */
[C---:B------:R-:W-:Y:S01]  /*06c0*/  LEA.HI.SX32 R75, R0.reuse, 0x6a, 0x1e ;  /* 0x0000006a004b7811 */ /* 0x040fe200078ff2ff */
[----:B------:R-:W-:Y:S01]  /*06d0*/  IMAD.HI R12, R13, -0x77777777, R12 ;  /* 0x888888890d0c7827 */ /* 0x000fe200078e020c */
[C---:B------:R-:W-:Y:S02]  /*06e0*/  IADD3 R115, R0.reuse, 0x40, RZ ;  /* 0x0000004000737810 */ /* 0x040fe40007ffe0ff */
[C---:B------:R-:W-:Y:S01]  /*06f0*/  LEA.HI.SX32 R79, R0.reuse, 0x3, 0x1e ;  /* 0x00000003004f7811 */ /* 0x040fe200078ff2ff */
[----:B------:R-:W-:Y:S01]  /*0700*/  IMAD.HI R13, R7, -0x77777777, R6 ;  /* 0x88888889070d7827 */ /* 0x000fe200078e0206 */
[C---:B------:R-:W-:Y:S02]  /*0710*/  IADD3 R7, R0.reuse, 0xc40, RZ ;  /* 0x00000c4000077810 */ /* 0x040fe40007ffe0ff */
[----:B------:R-:W-:Y:S01]  /*0720*/  MOV R78, RZ ;  /* 0x000000ff004e7202 */ /* 0x000fe20000000f00 */
[----:B------:R-:W-:Y:S01]  /*0730*/  IMAD.HI R112, R3, -0x77777777, R2 ;  /* 0x8888888903707827 */ /* 0x000fe200078e0202 */
[----:B------:R-:W-:-:S02]  /*0740*/  IADD3 R3, R0, 0x1570, RZ ;  /* 0x0000157000037810 */ /* 0x000fc40007ffe0ff */
[C---:B------:R-:W-:Y:S01]  /*0750*/  LEA.HI.SX32 R67, R0.reuse, 0x5, 0x1e ;  /* 0x0000000500437811 */ /* 0x040fe200078ff2ff */
[----:B------:R-:W-:Y:S01]  /*0760*/  IMAD.HI R56, R93, -0x77777777, R92 ;  /* 0x888888895d387827 */ /* 0x000fe200078e025c */
[C---:B------:R-:W-:Y:S02]  /*0770*/  IADD3 R23, R0.reuse, 0x1d18, RZ ;  /* 0x00001d1800177810 */ /* 0x040fe40007ffe0ff */
[C---:B------:R-:W-:Y:S01]  /*0780*/  LEA.HI.SX32 R39, R0.reuse, 0x2a, 0x1e ;  /* 0x0000002a00277811 */ /* 0x040fe200078ff2ff */
[----:B------:R-:W-:Y:S01]  /*0790*/  IMAD.HI R92, R87, -0x77777777, R86 ;  /* 0x88888889575c7827 */ /* 0x000fe200078e0256 */
[C---:B------:R-:W-:Y:S02]  /*07a0*/  LEA.HI.SX32 R41, R0.reuse, 0x45, 0x1e ;  /* 0x0000004500297811 */ /* 0x040fe400078ff2ff */
[----:B------:R-:W-:Y:S01]  /*07b0*/  MOV R38, RZ ;  /* 0x000000ff00267202 */ /* 0x000fe20000000f00 */
[----:B------:R-:W-:Y:S01]  /*07c0*/  IMAD.HI R14, R15, -0x77777777, R14 ;  /* 0x888888890f0e7827 */ /* 0x000fe200078e020e */
[----:B------:R-:W-:-:S02]  /*07d0*/  LEA.HI.SX32 R47, R0, 0x1e, 0x1e ;  /* 0x0000001e002f7811 */ /* 0x000fc400078ff2ff */
[----:B------:R-:W-:Y:S01]  /*07e0*/  MOV R46, RZ ;  /* 0x000000ff002e7202 */ /* 0x000fe20000000f00 */
[----:B------:R-:W-:Y:S01]  /*07f0*/  IMAD.HI R86, R69, -0x77777777, R68 ;  /* 0x8888888945567827 */ /* 0x000fe200078e0244 */
[C---:B------:R-:W-:Y:S02]  /*0800*/  IADD3 R117, R0.reuse, 0x34, RZ ;  /* 0x0000003400757810 */ /* 0x040fe40007ffe0ff */
[C---:B------:R-:W-:Y:S01]  /*0810*/  IADD3 R118, R0.reuse, 0x74, RZ ;  /* 0x0000007400767810 */ /* 0x040fe20007ffe0ff */
[----:B------:R-:W-:Y:S01]  /*0820*/  IMAD.HI R15, R7, -0x77777777, R6 ;  /* 0x88888889070f7827 */ /* 0x000fe200078e0206 */
[C---:B------:R-:W-:Y:S02]  /*0830*/  IADD3 R7, R0.reuse, 0x1944, RZ ;  /* 0x0000194400077810 */ /* 0x040fe40007ffe0ff */
[----:B------:R-:W-:Y:S01]  /*0840*/  LEA.HI.SX32 R51, R0, 0x23, 0x1e ;  /* 0x0000002300337811 */ /* 0x000fe200078ff2ff */
[----:B------:R-:W-:Y:S01]  /*0850*/  IMAD.HI R16, R17, -0x77777777, R16 ;  /* 0x8888888911107827 */ /* 0x000fe200078e0210 */
[----:B------:R-:W-:-:S02]  /*0860*/  MOV R50, RZ ;  /* 0x000000ff00327202 */ /* 0x000fc40000000f00 */
[C---:B------:R-:W-:Y:S01]  /*0870*/  LEA.HI.SX32 R71, R0.reuse, 0x65, 0x1e ;  /* 0x0000006500477811 */ /* 0x040fe200078ff2ff */
[----:B------:R-:W-:Y:S01]  /*0880*/  IMAD.HI R68, R73, -0x77777777, R72 ;  /* 0x8888888949447827 */ /* 0x000fe200078e0248 */
[C---:B------:R-:W-:Y:S02]  /*0890*/  LEA.HI.SX32 R43, R0.reuse, 0x2f, 0x1e ;  /* 0x0000002f002b7811 */ /* 0x040fe400078ff2ff */
[----:B------:R-:W-:Y:S01]  /*08a0*/  MOV R42, RZ ;  /* 0x000000ff002a7202 */ /* 0x000fe20000000f00 */
[----:B------:R-:W-:Y:S01]  /*08b0*/  IMAD.HI R17, R3, -0x77777777, R2 ;  /* 0x8888888903117827 */ /* 0x000fe200078e0202 */
[C---:B------:R-:W-:Y:S02]  /*08c0*/  IADD3 R3, R0.reuse, 0x1c54, RZ ;  /* 0x00001c5400037810 */ /* 0x040fe40007ffe0ff */
[C---:B------:R-:W-:Y:S01]  /*08d0*/  LEA.HI.SX32 R53, R0.reuse, 0xd, 0x1e ;  /* 0x0000000d00357811 */ /* 0x040fe200078ff2ff */
[----:B------:R-:W-:Y:S01]  /*08e0*/  IMAD.HI R72, R61, -0x77777777, R60 ;  /* 0x888888893d487827 */ /* 0x000fe200078e023c */
[----:B------:R-:W-:-:S02]  /*08f0*/  IADD3 R77, R0, 0x24c, RZ ;  /* 0x0000024c004d7810 */ /* 0x000fc40007ffe0ff */
[C---:B------:R-:W-:Y:S01]  /*0900*/  IADD3 R65, R0.reuse, 0x3d4, RZ ;  /* 0x000003d400417810 */ /* 0x040fe20007ffe0ff */
[C---:B------:R-:W-:Y:S01]  /*0910*/  IMAD.HI R60, R0.reuse, 0x38e38e39, RZ ;  /* 0x38e38e39003c7827 */ /* 0x040fe200078e02ff */
[C---:B------:R-:W-:Y:S02]  /*0920*/  LEA.HI.SX32 R81, R0.reuse, 0x6f, 0x1e ;  /* 0x0000006f00517811 */ /* 0x040fe400078ff2ff */
[----:B------:R-:W-:Y:S01]  /*0930*/  MOV R64, RZ ;  /* 0x000000ff00407202 */ /* 0x000fe20000000f00 */
[----:B------:R-:W-:Y:S01]  /*0940*/  IMAD.HI R18, R19, -0x77777777, R18 ;  /* 0x8888888913127827 */ /* 0x000fe200078e0212 */
[----:B------:R-:W-:Y:S02]  /*0950*/  LEA.HI.SX32 R35, R0, 0x25, 0x1e ;  /* 0x0000002500237811 */ /* 0x000fe400078ff2ff */
[----:B------:R-:W-:Y:S01]  /*0960*/  MOV R34, RZ ;  /* 0x000000ff00227202 */ /* 0x000fe20000000f00 */
[----:B------:R-:W-:Y:S01]  /*0970*/  IMAD.HI R19, R7, -0x77777777, R6 ;  /* 0x8888888907137827 */ /* 0x000fe200078e0206 */
[----:B------:R-:W-:-:S02]  /*0980*/  SHF.R.U32.HI R7, RZ, 0x1f, R60 ;  /* 0x0000001fff077819 */ /* 0x000fc4000001163c */
[----:B------:R-:W-:Y:S01]  /*0990*/  LEA.HI.SX32 R31, R0, 0xa, 0x1e ;  /* 0x0000000a001f7811 */ /* 0x000fe200078ff2ff */
[----:B------:R-:W-:Y:S01]  /*09a0*/  IMAD.HI R20, R21, -0x77777777, R20 ;  /* 0x8888888915147827 */ /* 0x000fe200078e0214 */
[----:B------:R-:W-:Y:S02]  /*09b0*/  LEA.HI.SX32 R60, R60, R7, 0x1b ;  /* 0x000000073c3c7211 */ /* 0x000fe400078fdaff */
[C---:B------:R-:W-:Y:S01]  /*09c0*/  LEA.HI.SX32 R7, R0.reuse, 0x36, 0x1e ;  /* 0x0000003600077811 */ /* 0x040fe200078ff2ff */
[----:B------:R-:W-:Y:S01]  /*09d0*/  IMAD.HI R21, R3, -0x77777777, R2 ;  /* 0x8888888903157827 */ /* 0x000fe200078e0202 */
[C---:B------:R-:W-:Y:S02]  /*09e0*/  LEA.HI.SX32 R3, R0.reuse, 0x51, 0x1e ;  /* 0x0000005100037811 */ /* 0x040fe400078ff2ff */
[----:B------:R-:W-:Y:S01]  /*09f0*/  MOV R30, RZ ;  /* 0x000000ff001e7202 */ /* 0x000fe20000000f00 */
[----:B------:R-:W-:Y:S01]  /*0a00*/  IMAD.HI R25, R45, -0x77777777, R44 ;  /* 0x888888892d197827 */ /* 0x000fe200078e022c */
[----:B------:R-:W-:-:S02]  /*0a10*/  LEA.HI.SX32 R55, R0, 0x3e, 0x1e ;  /* 0x0000003e00377811 */ /* 0x000fc400078ff2ff */
[----:B------:R-:W-:Y:S01]  /*0a20*/  MOV R54, RZ ;  /* 0x000000ff00367202 */ /* 0x000fe20000000f00 */
[----:B------:R-:W-:Y:S01]  /*0a30*/  IMAD.HI R44, R116, 0x38e38e39, RZ ;  /* 0x38e38e39742c7827 */ /* 0x000fe200078e02ff */
[----:B------:R-:W-:-:S03]  /*0a40*/  SHF.R.S32.HI R125, RZ, 0x4, R0 ;  /* 0x00000004ff7d7819 */ /* 0x000fc60000011400 */
[----:B------:R-:W-:-:S04]  /*0a50*/  IMAD.HI R4, R83, -0x77777777, R82 ;  /* 0x8888888953047827 */ /* 0x000fc800078e0252 */
[----:B------:R-:W-:-:S04]  /*0a60*/  IMAD.HI R104, R85, -0x77777777, R84 ;  /* 0x8888888955687827 */ /* 0x000fc800078e0254 */
[----:B------:R-:W-:-:S04]  /*0a70*/  IMAD.HI R82, R63, -0x77777777, R62 ;  /* 0x888888893f527827 */ /* 0x000fc800078e023e */
[----:B------:R-:W-:-:S04]  /*0a80*/  IMAD.HI R57, R59, -0x77777777, R58 ;  /* 0x888888893b397827 */ /* 0x000fc800078e023a */
[----:B------:R-:W-:-:S04]  /*0a90*/  IMAD.HI R84, R89, -0x77777777, R88 ;  /* 0x8888888959547827 */ /* 0x000fc800078e0258 */
[----:B------:R-:W-:-:S04]  /*0aa0*/  IMAD.HI R62, R33, -0x77777777, R32 ;  /* 0x88888889213e7827 */ /* 0x000fc800078e0220 */
[----:B------:R-:W-:-:S04]  /*0ab0*/  IMAD.HI R58, R3, -0x77777777, R2 ;  /* 0x88888889033a7827 */ /* 0x000fc800078e0202 */
[----:B------:R-:W-:-:S04]  /*0ac0*/  IMAD.HI R88, R91, -0x77777777, R90 ;  /* 0x888888895b587827 */ /* 0x000fc800078e025a */
[----:B------:R-:W-:Y:S01]  /*0ad0*/  IMAD.HI R32, R37, -0x77777777, R36 ;  /* 0x8888888925207827 */ /* 0x000fe200078e0224 */
[----:B------:R-:W-:-:S03]  /*0ae0*/  SHF.R.U32.HI R36, RZ, 0x1f, R44 ;  /* 0x0000001fff247819 */ /* 0x000fc6000001162c */
[----:B------:R-:W-:Y:S01]  /*0af0*/  IMAD.HI R27, R49, -0x77777777, R48 ;  /* 0x88888889311b7827 */ /* 0x000fe200078e0230 */
[----:B------:R-:W-:-:S03]  /*0b00*/  LEA.HI.SX32 R44, R44, R36, 0x1b ;  /* 0x000000242c2c7211 */ /* 0x000fc600078fdaff */
[----:B------:R-:W-:-:S04]  /*0b10*/  IMAD.HI R90, R75, -0x77777777, R74 ;  /* 0x888888894b5a7827 */ /* 0x000fc800078e024a */
[----:B------:R-:W-:-:S04]  /*0b20*/  IMAD.HI R2, R0, 0x5397829d, RZ ;  /* 0x5397829d00027827 */ /* 0x000fc800078e02ff */
[----:B------:R-:W-:-:S04]  /*0b30*/  IMAD.HI R48, R115, 0x38e38e39, RZ ;  /* 0x38e38e3973307827 */ /* 0x000fc800078e02ff */
[----:B------:R-:W-:Y:S01]  /*0b40*/  IMAD.HI R74, R79, -0x77777777, R78 ;  /* 0x888888894f4a7827 */ /* 0x000fe200078e024e */
[----:B------:R-:W-:-:S03]  /*0b50*/  SHF.R.U32.HI R36, RZ, 0x1f, R48 ;  /* 0x0000001fff247819 */ /* 0x000fc60000011630 */
[----:B------:R-:W-:Y:S01]  /*0b60*/  IMAD.HI R78, R67, -0x77777777, R66 ;  /* 0x88888889434e7827 */ /* 0x000fe200078e0242 */
[----:B------:R-:W-:-:S03]  /*0b70*/  LEA.HI.SX32 R48, R48, R36, 0x1b ;  /* 0x0000002430307211 */ /* 0x000fc600078fdaff */
        /* <DEDUP_REMOVED lines=8> */
[----:B------:R-:W-:Y:S01]  /*0c00*/  IMAD.HI R40, R118, 0x38e38e39, RZ ;  /* 0x38e38e3976287827 */ /* 0x000fe200078e02ff */
[----:B------:R-:W-:-:S03]  /*0c10*/  SHF.R.U32.HI R38, RZ, 0x1f, R46 ;  /* 0x0000001fff267819 */ /* 0x000fc6000001162e */
[----:B------:R-:W-:Y:S01]  /*0c20*/  IMAD.HI R28, R51, -0x77777777, R50 ;  /* 0x88888889331c7827 */ /* 0x000fe200078e0232 */
[----:B------:R-:W-:Y:S02]  /*0c30*/  SHF.R.U32.HI R36, RZ, 0x1f, R40 ;  /* 0x0000001fff247819 */ /* 0x000fe40000011628 */
[----:B------:R-:W-:Y:S01]  /*0c40*/  LEA.HI.SX32 R46, R46, R38, 0x1b ;  /* 0x000000262e2e7211 */ /* 0x000fe200078fdaff */
[----:B------:R-:W-:Y:S01]  /*0c50*/  IMAD.HI R70, R71, -0x77777777, R70 ;  /* 0x8888888947467827 */ /* 0x000fe200078e0246 */
[----:B------:R-:W-:Y:S02]  /*0c60*/  LEA.HI.SX32 R40, R40, R36, 0x1b ;  /* 0x0000002428287211 */ /* 0x000fe400078fdaff */
[----:B------:R-:W-:Y:S01]  /*0c70*/  SHF.R.U32.HI R36, RZ, 0x1f, R58 ;  /* 0x0000001fff247819 */ /* 0x000fe2000001163a */
[----:B------:R-:W-:Y:S01]  /*0c80*/  IMAD R117, R46, -0x90, R117 ;  /* 0xffffff702e757824 */ /* 0x000fe200078e0275 */
[----:B------:R-:W-:Y:S01]  /*0c90*/  IADD3 R50, R0, 0xc, RZ ;  /* 0x0000000c00327810 */ /* 0x000fe20007ffe0ff */
[----:B------:R-:W-:Y:S01]  /*0ca0*/  IMAD R118, R40, -0x90, R118 ;  /* 0xffffff7028767824 */ /* 0x000fe200078e0276 */
[----:B------:R-:W-:Y:S01]  /*0cb0*/  LEA.HI.SX32 R58, R58, R36, 0x1a ;  /* 0x000000243a3a7211 */ /* 0x000fe200078fd2ff */
[----:B------:R-:W-:Y:S01]  /*0cc0*/  IMAD.HI R24, R43, -0x77777777, R42 ;  /* 0x888888892b187827 */ /* 0x000fe200078e022a */
[----:B------:R-:W-:-:S02]  /*0cd0*/  SHF.R.U32.HI R40, RZ, 0x1f, R104 ;  /* 0x0000001fff287819 */ /* 0x000fc40000011668 */
[----:B------:R-:W-:Y:S01]  /*0ce0*/  SHF.R.U32.HI R38, RZ, 0x1f, R56 ;  /* 0x0000001fff267819 */ /* 0x000fe20000011638 */
[----:B------:R-:W-:Y:S01]  /*0cf0*/  IMAD.HI R46, R50, 0x38e38e39, RZ ;  /* 0x38e38e39322e7827 */ /* 0x000fe200078e02ff */
[----:B------:R-:W-:Y:S02]  /*0d00*/  LEA.HI.SX32 R104, R104, R40, 0x1a ;  /* 0x0000002868687211 */ /* 0x000fe400078fd2ff */
[----:B------:R-:W-:Y:S01]  /*0d10*/  SHF.R.U32.HI R40, RZ, 0x1f, R92 ;  /* 0x0000001fff287819 */ /* 0x000fe2000001165c */
[----:B------:R-:W-:Y:S01]  /*0d20*/  IMAD R121, R58, -0x78, R3 ;  /* 0xffffff883a797824 */ /* 0x000fe200078e0203 */
[----:B------:R-:W-:Y:S01]  /*0d30*/  SHF.R.U32.HI R3, RZ, 0x1f, R46 ;  /* 0x0000001fff037819 */ /* 0x000fe2000001162e */
[----:B------:R-:W-:Y:S01]  /*0d40*/  IMAD.HI R29, R53, -0x77777777, R52 ;  /* 0x88888889351d7827 */ /* 0x000fe200078e0234 */
[----:B------:R-:W-:Y:S02]  /*0d50*/  LEA.HI.SX32 R92, R92, R40, 0x1a ;  /* 0x000000285c5c7211 */ /* 0x000fe400078fd2ff */
[----:B------:R-:W-:Y:S01]  /*0d60*/  LEA.HI.SX32 R46, R46, R3, 0x1b ;  /* 0x000000032e2e7211 */ /* 0x000fe200078fdaff */
[----:B------:R-:W-:Y:S01]  /*0d70*/  IMAD R116, R44, -0x90, R116 ;  /* 0xffffff702c747824 */ /* 0x000fe200078e0274 */
[----:B------:R-:W-:Y:S01]  /*0d80*/  SHF.R.U32.HI R3, RZ, 0x1f, R84 ;  /* 0x0000001fff037819 */ /* 0x000fe20000011654 */
[----:B------:R-:W-:Y:S01]  /*0d90*/  IMAD.HI R63, R63, 0x38e38e39, RZ ;  /* 0x38e38e393f3f7827 */ /* 0x000fe200078e02ff */
[----:B------:R-:W-:-:S02]  /*0da0*/  SHF.R.U32.HI R40, RZ, 0x1f, R88 ;  /* 0x0000001fff287819 */ /* 0x000fc40000011658 */
[----:B------:R-:W-:Y:S01]  /*0db0*/  LEA.HI.SX32 R84, R84, R3, 0x1a ;  /* 0x0000000354547211 */ /* 0x000fe200078fd2ff */
[----:B------:R-:W-:Y:S01]  /*0dc0*/  IMAD.HI R105, R77, -0x77777777, R76 ;  /* 0x888888894d697827 */ /* 0x000fe200078e024c */
[----:B------:R-:W-:Y:S02]  /*0dd0*/  LEA.HI.SX32 R88, R88, R40, 0x1a ;  /* 0x0000002858587211 */ /* 0x000fe400078fd2ff */
[----:B------:R-:W-:Y:S01]  /*0de0*/  SHF.R.U32.HI R3, RZ, 0x1f, R86 ;  /* 0x0000001fff037819 */ /* 0x000fe20000011656 */
[----:B------:R-:W-:Y:S01]  /*0df0*/  IMAD.HI R61, R61, 0x38e38e39, RZ ;  /* 0x38e38e393d3d7827 */ /* 0x000fe200078e02ff */
[----:B------:R-:W-:Y:S02]  /*0e00*/  SHF.R.U32.HI R40, RZ, 0x1f, R70 ;  /* 0x0000001fff287819 */ /* 0x000fe40000011646 */
[----:B------:R-:W-:Y:S01]  /*0e10*/  LEA.HI.SX32 R42, R56, R38, 0x1a ;  /* 0x00000026382a7211 */ /* 0x000fe200078fd2ff */
[----:B------:R-:W-:Y:S01]  /*0e20*/  IMAD.HI R76, R81, -0x77777777, R80 ;  /* 0x88888889514c7827 */ /* 0x000fe200078e0250 */
[----:B------:R-:W-:Y:S01]  /*0e30*/  LEA.HI.SX32 R86, R86, R3, 0x1a ;  /* 0x0000000356567211 */ /* 0x000fe200078fd2ff */
[----:B------:R-:W-:Y:S01]  /*0e40*/  HFMA2.MMA R56, -RZ, RZ, 0, 0 ;  /* 0x00000000ff387435 */ /* 0x000fe200000001ff */
[----:B------:R-:W-:Y:S01]  /*0e50*/  LEA.HI.SX32 R70, R70, R40, 0x1a ;  /* 0x0000002846467211 */ /* 0x000fe200078fd2ff */
[----:B------:R-:W-:Y:S01]  /*0e60*/  IMAD R123, R42, -0x78, R93 ;  /* 0xffffff882a7b7824 */ /* 0x000fe200078e025d */
[----:B------:R-:W-:Y:S01]  /*0e70*/  SHF.R.U32.HI R3, RZ, 0x1f, R68 ;  /* 0x0000001fff037819 */ /* 0x000fe20000011644 */
[----:B------:R-:W-:Y:S01]  /*0e80*/  IMAD.HI R80, R65, -0x77777777, R64 ;  /* 0x8888888941507827 */ /* 0x000fe200078e0240 */
[----:B------:R-:W-:-:S02]  /*0e90*/  SHF.R.U32.HI R40, RZ, 0x1f, R72 ;  /* 0x0000001fff287819 */ /* 0x000fc40000011648 */
[----:B------:R-:W-:Y:S01]  /*0ea0*/  SHF.R.U32.HI R42, RZ, 0x1f, R106 ;  /* 0x0000001fff2a7819 */ /* 0x000fe2000001166a */
[----:B------:R-:W-:Y:S01]  /*0eb0*/  IMAD.HI R34, R35, -0x77777777, R34 ;  /* 0x8888888923227827 */ /* 0x000fe200078e0222 */
[----:B------:R-:W-:Y:S02]  /*0ec0*/  LEA.HI.SX32 R68, R68, R3, 0x1a ;  /* 0x0000000344447211 */ /* 0x000fe400078fd2ff */
[----:B------:R-:W-:Y:S01]  /*0ed0*/  LEA.HI.SX32 R52, R72, R40, 0x18 ;  /* 0x0000002848347211 */ /* 0x000fe200078fc2ff */
[----:B------:R-:W-:Y:S01]  /*0ee0*/  IMAD.HI R72, R77, 0x38e38e39, RZ ;  /* 0x38e38e394d487827 */ /* 0x000fe200078e02ff */
[----:B------:R-:W-:Y:S02]  /*0ef0*/  SHF.R.U32.HI R44, RZ, 0x1f, R102 ;  /* 0x0000001fff2c7819 */ /* 0x000fe40000011666 */
[----:B------:R-:W-:Y:S01]  /*0f00*/  LEA.HI.SX32 R42, R106, R42, 0x18 ;  /* 0x0000002a6a2a7211 */ /* 0x000fe200078fc2ff */
[----:B------:R-:W-:Y:S01]  /*0f10*/  IMAD R106, R88, -0x78, R91 ;  /* 0xffffff88586a7824 */ /* 0x000fe200078e025b */
[----:B------:R-:W-:Y:S01]  /*0f20*/  LEA.HI.SX32 R102, R102, R44, 0x18 ;  /* 0x0000002c66667211 */ /* 0x000fe200078fc2ff */
[----:B------:R-:W-:Y:S01]  /*0f30*/  IMAD R88, R68, -0x78, R73 ;  /* 0xffffff8844587824 */ /* 0x000fe200078e0249 */
[----:B------:R-:W-:Y:S01]  /*0f40*/  SHF.R.U32.HI R44, RZ, 0x1f, R103 ;  /* 0x0000001fff2c7819 */ /* 0x000fe20000011667 */
[----:B------:R-:W-:Y:S01]  /*0f50*/  IMAD.HI R77, R65, 0x38e38e39, RZ ;  /* 0x38e38e39414d7827 */ /* 0x000fe200078e02ff */
[----:B------:R-:W-:Y:S01]  /*0f60*/  SHF.R.U32.HI R73, RZ, 0x1f, R72 ;  /* 0x0000001fff497819 */ /* 0x000fe20000011648 */
[----:B------:R-:W-:Y:S01]  /*0f70*/  HFMA2.MMA R68, -RZ, RZ, 0, 0 ;  /* 0x00000000ff447435 */ /* 0x000fe200000001ff */
[----:B------:R-:W-:Y:S01]  /*0f80*/  LEA.HI.SX32 R103, R103, R44, 0x18 ;  /* 0x0000002c67677211 */ /* 0x000fe200078fc2ff */
[----:B------:R-:W-:Y:S01]  /*0f90*/  IMAD.HI R64, R31, -0x77777777, R30 ;  /* 0x888888891f407827 */ /* 0x000fe200078e021e */
[----:B------:R-:W-:-:S02]  /*0fa0*/  SHF.R.U32.HI R44, RZ, 0x1f, R96 ;  /* 0x0000001fff2c7819 */ /* 0x000fc40000011660 */
[----:B------:R-:W-:Y:S01]  /*0fb0*/  LEA.HI.SX32 R72, R72, R73, 0x1b ;  /* 0x0000004948487211 */ /* 0x000fe200078fdaff */
[----:B------:R-:W-:Y:S01]  /*0fc0*/  IMAD R120, R104, -0x78, R85 ;  /* 0xffffff8868787824 */ /* 0x000fe200078e0255 */
[----:B------:R-:W-:Y:S01]  /*0fd0*/  SHF.R.U32.HI R73, RZ, 0x1f, R63 ;  /* 0x0000001fff497819 */ /* 0x000fe2000001163f */
[----:B------:R-:W0:Y:S01]  /*0fe0*/  S2R R85, SR_CTAID.X ;  /* 0x0000000000557919 */ /* 0x000e220000002500 */
[----:B------:R-:W-:Y:S01]  /*0ff0*/  LEA.HI.SX32 R96, R96, R44, 0x18 ;  /* 0x0000002c60607211 */ /* 0x000fe200078fc2ff */
[----:B------:R-:W-:Y:S01]  /*1000*/  IMAD.HI R30, R55, -0x77777777, R54 ;  /* 0x88888889371e7827 */ /* 0x000fe200078e0236 */
[----:B------:R-:W-:Y:S02]  /*1010*/  SHF.R.U32.HI R44, RZ, 0x1f, R98 ;  /* 0x0000001fff2c7819 */ /* 0x000fe40000011662 */
[----:B------:R-:W-:Y:S01]  /*1020*/  LEA.HI.SX32 R73, R63, R73, 0x1b ;  /* 0x000000493f497211 */ /* 0x000fe200078fdaff */
[----:B------:R-:W-:Y:S01]  /*1030*/  IMAD R115, R48, -0x90, R115 ;  /* 0xffffff7030737824 */ /* 0x000fe200078e0273 */
[----:B------:R-:W-:Y:S01]  /*1040*/  SHF.R.U32.HI R63, RZ, 0x1f, R77 ;  /* 0x0000001fff3f7819 */ /* 0x000fe2000001164d */
[----:B------:R-:W-:Y:S01]  /*1050*/  IMAD R46, R46, -0x90, R50 ;  /* 0xffffff702e2e7824 */ /* 0x000fe200078e0232 */
[----:B------:R-:W-:Y:S01]  /*1060*/  LEA.HI.SX32 R98, R98, R44, 0x18 ;  /* 0x0000002c62627211 */ /* 0x000fe200078fc2ff */
[----:B------:R-:W-:Y:S01]  /*1070*/  IMAD R93, R86, -0x78, R69 ;  /* 0xffffff88565d7824 */ /* 0x000fe200078e0245 */
[----:B------:R-:W-:Y:S01]  /*1080*/  SHF.R.U32.HI R44, RZ, 0x1f, R74 ;  /* 0x0000001fff2c7819 */ /* 0x000fe2000001164a */
[----:B------:R-:W-:Y:S01]  /*1090*/  IMAD R119, R92, -0x78, R87 ;  /* 0xffffff885c777824 */ /* 0x000fe200078e0257 */
[----:B------:R-:W-:-:S02]  /*10a0*/  LEA.HI.SX32 R63, R77, R63, 0x1b ;  /* 0x0000003f4d3f7211 */ /* 0x000fc400078fdaff */
[----:B------:R-:W-:Y:S02]  /*10b0*/  SHF.R.U32.HI R77, RZ, 0x1f, R82 ;  /* 0x0000001fff4d7819 */ /* 0x000fe40000011652 */
[----:B------:R-:W-:Y:S02]  /*10c0*/  LEA.HI.SX32 R74, R74, R44, 0x1a ;  /* 0x0000002c4a4a7211 */ /* 0x000fe400078fd2ff */
[----:B------:R-:W-:Y:S02]  /*10d0*/  LEA.HI.SX32 R82, R82, R77, 0x18 ;  /* 0x0000004d52527211 */ /* 0x000fe400078fc2ff */
[----:B------:R-:W-:Y:S01]  /*10e0*/  SHF.R.U32.HI R77, RZ, 0x1f, R78 ;  /* 0x0000001fff4d7819 */ /* 0x000fe2000001164e */
[----:B------:R-:W-:Y:S01]  /*10f0*/  IMAD R74, R74, -0x78, R79 ;  /* 0xffffff884a4a7824 */ /* 0x000fe200078e024f */
[----:B------:R-:W-:Y:S02]  /*1100*/  IADD3 R79, R0, 0xc4, RZ ;  /* 0x000000c4004f7810 */ /* 0x000fe40007ffe0ff */
[----:B------:R-:W-:-:S02]  /*1110*/  LEA.HI.SX32 R78, R78, R77, 0x1a ;  /* 0x0000004d4e4e7211 */ /* 0x000fc400078fd2ff */
[----:B------:R-:W-:Y:S01]  /*1120*/  SHF.R.U32.HI R77, RZ, 0x1f, R66 ;  /* 0x0000001fff4d7819 */ /* 0x000fe20000011642 */
[----:B------:R-:W-:Y:S01]  /*1130*/  IMAD.HI R79, R79, 0x38e38e39, RZ ;  /* 0x38e38e394f4f7827 */ /* 0x000fe200078e02ff */
[----:B------:R-:W-:Y:S02]  /*1140*/  SHF.R.U32.HI R65, RZ, 0x1f, R61 ;  /* 0x0000001fff417819 */ /* 0x000fe4000001163d */
[----:B------:R-:W-:Y:S01]  /*1150*/  LEA.HI.SX32 R66, R66, R77, 0x1a ;  /* 0x0000004d42427211 */ /* 0x000fe200078fd2ff */
[----:B------:R-:W-:Y:S01]  /*1160*/  IMAD R78, R78, -0x78, R67 ;  /* 0xffffff884e4e7824 */ /* 0x000fe200078e0243 */
[----:B------:R-:W-:Y:S02]  /*1170*/  SHF.R.U32.HI R77, RZ, 0x1f, R110 ;  /* 0x0000001fff4d7819 */ /* 0x000fe4000001166e */
[----:B------:R-:W-:Y:S01]  /*1180*/  LEA.HI.SX32 R65, R61, R65, 0x1b ;  /* 0x000000413d417211 */ /* 0x000fe200078fdaff */
[----:B------:R-:W-:Y:S01]  /*1190*/  IMAD R66, R66, -0x78, R7 ;  /* 0xffffff8842427824 */ /* 0x000fe200078e0207 */
[----:B------:R-:W-:-:S02]  /*11a0*/  SHF.R.U32.HI R61, RZ, 0x1f, R79 ;  /* 0x0000001fff3d7819 */ /* 0x000fc4000001164f */
[----:B------:R-:W-:Y:S02]  /*11b0*/  LEA.HI.SX32 R110, R110, R77, 0x18 ;  /* 0x0000004d6e6e7211 */ /* 0x000fe400078fc2ff */
[----:B------:R-:W-:Y:S02]  /*11c0*/  SHF.R.U32.HI R77, RZ, 0x1f, R62 ;  /* 0x0000001fff4d7819 */ /* 0x000fe4000001163e */
[----:B------:R-:W-:Y:S02]  /*11d0*/  LEA.HI.SX32 R61, R79, R61, 0x1b ;  /* 0x0000003d4f3d7211 */ /* 0x000fe400078fdaff */
[----:B------:R-:W-:Y:S02]  /*11e0*/  SHF.R.U32.HI R79, RZ, 0x1f, R80 ;  /* 0x0000001fff4f7819 */ /* 0x000fe40000011650 */
[----:B------:R-:W-:Y:S02]  /*11f0*/  LEA.HI.SX32 R62, R62, R77, 0x1a ;  /* 0x0000004d3e3e7211 */ /* 0x000fe400078fd2ff */
[----:B------:R-:W-:-:S02]  /*1200*/  SHF.R.U32.HI R77, RZ, 0x1f, R34 ;  /* 0x0000001fff4d7819 */ /* 0x000fc40000011622 */
[----:B------:R-:W-:Y:S01]  /*1210*/  LEA.HI.SX32 R80, R80, R79, 0x18 ;  /* 0x0000004f50507211 */ /* 0x000fe200078fc2ff */
[----:B------:R-:W-:Y:S01]  /*1220*/  IMAD R62, R62, -0x78, R33 ;  /* 0xffffff883e3e7824 */ /* 0x000fe200078e0221 */
[----:B------:R-:W-:Y:S02]  /*1230*/  SHF.R.U32.HI R79, RZ, 0x1f, R113 ;  /* 0x0000001fff4f7819 */ /* 0x000fe40000011671 */
[----:B------:R-:W-:Y:S02]  /*1240*/  LEA.HI.SX32 R34, R34, R77, 0x1a ;  /* 0x0000004d22227211 */ /* 0x000fe400078fd2ff */
[----:B------:R-:W-:Y:S02]  /*1250*/  SHF.R.U32.HI R77, RZ, 0x1f, R32 ;  /* 0x0000001fff4d7819 */ /* 0x000fe40000011620 */
[----:B------:R-:W-:Y:S01]  /*1260*/  LEA.HI.SX32 R113, R113, R79, 0x18 ;  /* 0x0000004f71717211 */ /* 0x000fe200078fc2ff */
[----:B------:R-:W-:Y:S01]  /*1270*/  IMAD R34, R34, -0x78, R35 ;  /* 0xffffff8822227824 */ /* 0x000fe200078e0223 */
[----:B------:R-:W-:-:S02]  /*1280*/  SHF.R.U32.HI R79, RZ, 0x1f, R111 ;  /* 0x0000001fff4f7819 */ /* 0x000fc4000001166f */
[----:B------:R-:W-:Y:S02]  /*1290*/  LEA.HI.SX32 R77, R32, R77, 0x1a ;  /* 0x0000004d204d7211 */ /* 0x000fe400078fd2ff */
[----:B------:R-:W-:Y:S02]  /*12a0*/  SHF.R.U32.HI R32, RZ, 0x1f, R5 ;  /* 0x0000001fff207819 */ /* 0x000fe40000011605 */
[----:B------:R-:W-:Y:S01]  /*12b0*/  LEA.HI.SX32 R111, R111, R79, 0x18 ;  /* 0x0000004f6f6f7211 */ /* 0x000fe200078fc2ff */
[----:B------:R-:W-:Y:S01]  /*12c0*/  IMAD R77, R77, -0x78, R37 ;  /* 0xffffff884d4d7824 */ /* 0x000fe200078e0225 */
[----:B------:R-:W-:Y:S02]  /*12d0*/  SHF.R.U32.HI R79, RZ, 0x1f, R64 ;  /* 0x0000001fff4f7819 */ /* 0x000fe40000011640 */
[----:B------:R-:W-:Y:S02]  /*12e0*/  LEA.HI.SX32 R32, R5, R32, 0x18 ;  /* 0x0000002005207211 */ /* 0x000fe400078fc2ff */
[----:B------:R-:W-:-:S02]  /*12f0*/  SHF.R.U32.HI R3, RZ, 0x1f, R90 ;  /* 0x0000001fff037819 */ /* 0x000fc4000001165a */
[----:B------:R-:W-:Y:S02]  /*1300*/  SHF.R.U32.HI R5, RZ, 0x1f, R23 ;  /* 0x0000001fff057819 */ /* 0x000fe40000011617 */
[----:B------:R-:W-:Y:S02]  /*1310*/  LEA.HI.SX32 R64, R64, R79, 0x1a ;  /* 0x0000004f40407211 */ /* 0x000fe400078fd2ff */
[----:B------:R-:W-:Y:S02]  /*1320*/  LEA.HI.SX32 R90, R90, R3, 0x1a ;  /* 0x000000035a5a7211 */ /* 0x000fe400078fd2ff */
[----:B------:R-:W-:Y:S01]  /*1330*/  SHF.R.U32.HI R79, RZ, 0x1f, R109 ;  /* 0x0000001fff4f7819 */ /* 0x000fe2000001166d */
[----:B------:R-:W-:Y:S01]  /*1340*/  IMAD R64, R64, -0x78, R31 ;  /* 0xffffff8840407824 */ /* 0x000fe200078e021f */
[----:B------:R-:W-:Y:S01]  /*1350*/  LEA.HI.SX32 R23, R23, R5, 0x1a ;  /* 0x0000000517177211 */ /* 0x000fe200078fd2ff */
[----:B------:R-:W-:Y:S01]  /*1360*/  IMAD R75, R90, -0x78, R75 ;  /* 0xffffff885a4b7824 */ /* 0x000fe200078e024b */
[----:B------:R-:W-:-:S02]  /*1370*/  SHF.R.U32.HI R3, RZ, 0x1f, R101 ;  /* 0x0000001fff037819 */ /* 0x000fc40000011665 */
[----:B------:R-:W-:Y:S01]  /*1380*/  SHF.R.U32.HI R5, RZ, 0x1f, R10 ;  /* 0x0000001fff057819 */ /* 0x000fe2000001160a */
[----:B------:R-:W-:Y:S01]  /*1390*/  IMAD R41, R23, -0x78, R41 ;  /* 0xffffff8817297824 */ /* 0x000fe200078e0229 */
[----:B------:R-:W-:Y:S02]  /*13a0*/  LEA.HI.SX32 R109, R109, R79, 0x18 ;  /* 0x0000004f6d6d7211 */ /* 0x000fe400078fc2ff */
[----:B------:R-:W-:Y:S02]  /*13b0*/  LEA.HI.SX32 R101, R101, R3, 0x18 ;  /* 0x0000000365657211 */ /* 0x000fe400078fc2ff */
[----:B------:R-:W-:Y:S02]  /*13c0*/  SHF.R.U32.HI R79, RZ, 0x1f, R108 ;  /* 0x0000001fff4f7819 */ /* 0x000fe4000001166c */
[----:B------:R-:W-:Y:S02]  /*13d0*/  LEA.HI.SX32 R10, R10, R5, 0x18 ;  /* 0x000000050a0a7211 */ /* 0x000fe400078fc2ff */
[----:B------:R-:W-:-:S02]  /*13e0*/  SHF.R.U32.HI R3, RZ, 0x1f, R99 ;  /* 0x0000001fff037819 */ /* 0x000fc40000011663 */
[----:B------:R-:W-:Y:S02]  /*13f0*/  SHF.R.U32.HI R5, RZ, 0x1f, R11 ;  /* 0x0000001fff057819 */ /* 0x000fe4000001160b */
        /* <DEDUP_REMOVED lines=32> */
[----:B------:R-:W-:Y:S02]  /*1600*/  SHF.R.U32.HI R38, RZ, 0x1f, R57 ;  /* 0x0000001fff267819 */ /* 0x000fe40000011639 */
[----:B------:R-:W-:Y:S02]  /*1610*/  LEA.HI.SX32 R25, R25, R79, 0x1a ;  /* 0x0000004f19197211 */ /* 0x000fe400078fd2ff */
[----:B------:R-:W-:Y:S02]  /*1620*/  LEA.HI.SX32 R100, R100, R3, 0x18 ;  /* 0x0000000364647211 */ /* 0x000fe400078fc2ff */
[----:B------:R-:W-:Y:S01]  /*1630*/  SHF.R.U32.HI R79, RZ, 0x1f, R13 ;  /* 0x0000001fff4f7819 */ /* 0x000fe2000001160d */
[----:B------:R-:W-:Y:S01]  /*1640*/  IMAD R25, R25, -0x78, R45 ;  /* 0xffffff8819197824 */ /* 0x000fe200078e022d */
[----:B------:R-:W-:-:S02]  /*1650*/  LEA.HI.SX32 R18, R18, R5, 0x18 ;  /* 0x0000000512127211 */ /* 0x000fc400078fc2ff */
[----:B------:R-:W-:Y:S02]  /*1660*/  SHF.R.U32.HI R3, RZ, 0x1f, R76 ;  /* 0x0000001fff037819 */ /* 0x000fe4000001164c */
[----:B0-----:R-:W-:Y:S02]  /*1670*/  LOP3.LUT R54, R85, 0x3, RZ, 0xc0, !PT ;  /* 0x0000000355367812 */ /* 0x001fe400078ec0ff */
[----:B------:R-:W-:Y:S02]  /*1680*/  SHF.R.U32.HI R5, RZ, 0x1f, R27 ;  /* 0x0000001fff057819 */ /* 0x000fe4000001161b */
[----:B------:R-:W-:Y:S01]  /*1690*/  LEA.HI.SX32 R38, R57, R38, 0x1a ;  /* 0x0000002639267211 */ /* 0x000fe200078fd2ff */
[----:B------:R-:W-:Y:S01]  /*16a0*/  IMAD R57, R2, -0x31, R0 ;  /* 0xffffffcf02397824 */ /* 0x000fe200078e0200 */
[----:B------:R-:W-:Y:S02]  /*16b0*/  LEA.HI.SX32 R13, R13, R79, 0x18 ;  /* 0x0000004f0d0d7211 */ /* 0x000fe400078fc2ff */
[----:B------:R-:W-:Y:S01]  /*16c0*/  LEA.HI.SX32 R76, R76, R3, 0x1a ;  /* 0x000000034c4c7211 */ /* 0x000fe200078fd2ff */
[----:B------:R-:W-:Y:S01]  /*16d0*/  IMAD R3, R54, 0xe, RZ ;  /* 0x0000000e36037824 */ /* 0x000fe200078e02ff */
[----:B------:R-:W-:Y:S01]  /*16e0*/  SHF.R.U32.HI R79, RZ, 0x1f, R26 ;  /* 0x0000001fff4f7819 */ /* 0x000fe2000001161a */
[----:B------:R-:W-:Y:S01]  /*16f0*/  IMAD.HI R114, R57, -0x6db6db6d, R56 ;  /* 0x9249249339727827 */ /* 0x000fe200078e0238 */
[----:B------:R-:W-:-:S02]  /*1700*/  LEA.HI.SX32 R27, R27, R5, 0x1a ;  /* 0x000000051b1b7211 */ /* 0x000fc400078fd2ff */
[----:B------:R-:W-:Y:S01]  /*1710*/  SHF.R.U32.HI R5, RZ, 0x1f, R28 ;  /* 0x0000001fff057819 */ /* 0x000fe2000001161c */
[----:B------:R-:W-:Y:S01]  /*1720*/  IMAD R122, R38, -0x78, R59 ;  /* 0xffffff88267a7824 */ /* 0x000fe200078e023b */
[----:B------:R-:W-:Y:S01]  /*1730*/  LOP3.LUT R44, R0, 0xf, RZ, 0xc0, !PT ;  /* 0x0000000f002c7812 */ /* 0x000fe200078ec0ff */
[----:B------:R-:W-:Y:S01]  /*1740*/  IMAD R76, R76, -0x78, R81 ;  /* 0xffffff884c4c7824 */ /* 0x000fe200078e0251 */
[----:B------:R-:W-:Y:S01]  /*1750*/  IADD3 R57, R125, 0x13, RZ ;  /* 0x000000137d397810 */ /* 0x000fe20007ffe0ff */
[----:B------:R-:W-:Y:S01]  /*1760*/  IMAD R27, R27, -0x78, R49 ;  /* 0xffffff881b1b7824 */ /* 0x000fe200078e0231 */
[----:B------:R-:W-:Y:S02]  /*1770*/  SHF.R.U32.HI R40, RZ, 0x1f, R107 ;  /* 0x0000001fff287819 */ /* 0x000fe4000001166b */
[----:B------:R-:W-:Y:S01]  /*1780*/  LEA.HI.SX32 R26, R26, R79, 0x1a ;  /* 0x0000004f1a1a7211 */ /* 0x000fe200078fd2ff */
[----:B------:R-:W-:Y:S01]  /*1790*/  IMAD.HI R36, R57, -0x77777777, R56 ;  /* 0x8888888939247827 */ /* 0x000fe200078e0238 */
[----:B------:R-:W-:-:S02]  /*17a0*/  SHF.R.U32.HI R79, RZ, 0x1f, R15 ;  /* 0x0000001fff4f7819 */ /* 0x000fc4000001160f */
[----:B------:R-:W-:Y:S01]  /*17b0*/  LEA.HI.SX32 R28, R28, R5, 0x1a ;  /* 0x000000051c1c7211 */ /* 0x000fe200078fd2ff */
[----:B------:R-:W-:Y:S01]  /*17c0*/  IMAD R26, R26, -0x78, R47 ;  /* 0xffffff881a1a7824 */ /* 0x000fe200078e022f */
[----:B------:R-:W-:Y:S02]  /*17d0*/  IADD3 R59, R125, 0x1b, RZ ;  /* 0x0000001b7d3b7810 */ /* 0x000fe40007ffe0ff */
[----:B------:R-:W-:Y:S01]  /*17e0*/  MOV R58, RZ ;  /* 0x000000ff003a7202 */ /* 0x000fe20000000f00 */
[----:B------:R-:W-:Y:S01]  /*17f0*/  IMAD R51, R28, -0x78, R51 ;  /* 0xffffff881c337824 */ /* 0x000fe200078e0233 */
[----:B------:R-:W-:Y:S02]  /*1800*/  IADD3 R48, R3, R44, RZ ;  /* 0x0000002c03307210 */ /* 0x000fe40007ffe0ff */
[----:B------:R-:W-:Y:S01]  /*1810*/  SHF.R.U32.HI R5, RZ, 0x1f, R29 ;  /* 0x0000001fff057819 */ /* 0x000fe2000001161d */
[----:B------:R-:W-:Y:S01]  /*1820*/  IMAD.HI R38, R59, -0x77777777, R58 ;  /* 0x888888893b267827 */ /* 0x000fe200078e023a */
[----:B------:R-:W-:-:S02]  /*1830*/  LEA.HI.SX32 R40, R107, R40, 0x18 ;  /* 0x000000286b287211 */ /* 0x000fc400078fc2ff */
[----:B------:R-:W-:Y:S01]  /*1840*/  LOP3.LUT R54, R50, 0xf, RZ, 0xc0, !PT ;  /* 0x0000000f32367812 */ /* 0x000fe200078ec0ff */
[----:B------:R-:W-:Y:S01]  /*1850*/  IMAD R107, R84, -0x78, R89 ;  /* 0xffffff88546b7824 */ /* 0x000fe200078e0259 */
[----:B------:R-:W-:Y:S01]  /*1860*/  IADD3 R44, R3, -0x39, RZ ;  /* 0xffffffc7032c7810 */ /* 0x000fe20007ffe0ff */
[----:B------:R-:W-:Y:S01]  /*1870*/  IMAD R89, R70, -0x78, R71 ;  /* 0xffffff8846597824 */ /* 0x000fe200078e0247 */
[----:B------:R-:W-:Y:S02]  /*1880*/  LEA.HI.SX32 R79, R15, R79, 0x18 ;  /* 0x0000004f0f4f7211 */ /* 0x000fe400078fc2ff */
[----:B------:R-:W-:Y:S02]  /*1890*/  SHF.R.U32.HI R50, RZ, 0x1f, R4 ;  /* 0x0000001fff327819 */ /* 0x000fe40000011604 */
[----:B------:R-:W-:Y:S02]  /*18a0*/  IADD3 R56, R48, -0x39, RZ ;  /* 0xffffffc730387810 */ /* 0x000fe40007ffe0ff */
[----:B------:R-:W-:-:S02]  /*18b0*/  SHF.R.U32.HI R15, RZ, 0x1f, R17 ;  /* 0x0000001fff0f7819 */ /* 0x000fc40000011611 */
[----:B------:R-:W-:Y:S01]  /*18c0*/  LEA.HI.SX32 R29, R29, R5, 0x1a ;  /* 0x000000051d1d7211 */ /* 0x000fe200078fd2ff */
[--C-:B------:R-:W-:Y:S01]  /*18d0*/  IMAD R52, R52, 0xc40, R56.reuse ;  /* 0x00000c4034347824 */ /* 0x100fe200078e0238 */
[----:B------:R-:W-:Y:S01]  /*18e0*/  IADD3 R71, R125, 0x15, RZ ;  /* 0x000000157d477810 */ /* 0x000fe20007ffe0ff */
[--C-:B------:R-:W-:Y:S01]  /*18f0*/  IMAD R101, R101, 0xc40, R56.reuse ;  /* 0x00000c4065657824 */ /* 0x100fe200078e0238 */
[----:B------:R-:W-:Y:S01]  /*1900*/  MOV R70, RZ ;  /* 0x000000ff00467202 */ /* 0x000fe20000000f00 */
[----:B------:R-:W-:Y:S01]  /*1910*/  IMAD R99, R99, 0xc40, R56 ;  /* 0x00000c4063637824 */ /* 0x000fe200078e0238 */
[----:B------:R-:W-:Y:S01]  /*1920*/  SHF.R.U32.HI R5, RZ, 0x1f, R22 ;  /* 0x0000001fff057819 */ /* 0x000fe20000011616 */
[----:B------:R-:W-:Y:S01]  /*1930*/  IMAD R29, R29, -0x78, R53 ;  /* 0xffffff881d1d7824 */ /* 0x000fe200078e0235 */
[----:B------:R-:W-:Y:S02]  /*1940*/  IADD3 R54, R44, R54, RZ ;  /* 0x000000362c367210 */ /* 0x000fe40007ffe0ff */
[----:B------:R-:W-:Y:S01]  /*1950*/  LEA.HI.SX32 R4, R4, R50, 0x1a ;  /* 0x0000003204047211 */ /* 0x000fe200078fd2ff */
[----:B------:R-:W-:Y:S01]  /*1960*/  IMAD R50, R40, 0xc40, R56 ;  /* 0x00000c4028327824 */ /* 0x000fe200078e0238 */
[----:B------:R-:W-:Y:S01]  /*1970*/  IADD3 R69, R125, 0x18, RZ ;  /* 0x000000187d457810 */ /* 0x000fe20007ffe0ff */
[----:B------:R-:W-:Y:S01]  /*1980*/  IMAD.HI R56, R71, -0x77777777, R70 ;  /* 0x8888888947387827 */ /* 0x000fe200078e0246 */
[----:B------:R-:W-:-:S02]  /*1990*/  LEA.HI.SX32 R17, R17, R15, 0x18 ;  /* 0x0000000f11117211 */ /* 0x000fc400078fc2ff */
[----:B------:R-:W-:Y:S01]  /*19a0*/  SHF.R.S32.HI R58, RZ, 0x3, R85 ;  /* 0x00000003ff3a7819 */ /* 0x000fe20000011455 */
[--C-:B------:R-:W-:Y:S01]  /*19b0*/  IMAD R42, R42, 0xc40, R54.reuse ;  /* 0x00000c402a2a7824 */ /* 0x100fe200078e0236 */
[----:B------:R-:W-:Y:S01]  /*19c0*/  SHF.R.U32.HI R15, RZ, 0x1f, R19 ;  /* 0x0000001fff0f7819 */ /* 0x000fe20000011613 */
[--C-:B------:R-:W-:Y:S01]  /*19d0*/  IMAD R94, R94, 0xc40, R54.reuse ;  /* 0x00000c405e5e7824 */ /* 0x100fe200078e0236 */
[----:B------:R-:W-:Y:S01]  /*19e0*/  LEA.HI.SX32 R22, R22, R5, 0x18 ;  /* 0x0000000516167211 */ /* 0x000fe200078fc2ff */
[----:B------:R-:W-:Y:S01]  /*19f0*/  IMAD R40, R102, 0xc40, R54 ;  /* 0x00000c4066287824 */ /* 0x000fe200078e0236 */
[----:B------:R-:W-:Y:S01]  /*1a00*/  SHF.R.U32.HI R5, RZ, 0x1f, R38 ;  /* 0x0000001fff057819 */ /* 0x000fe20000011626 */
[--C-:B------:R-:W-:Y:S01]  /*1a10*/  IMAD R105, R105, 0xc40, R54.reuse ;  /* 0x00000c4069697824 */ /* 0x100fe200078e0236 */
[----:B------:R-:W-:Y:S01]  /*1a20*/  LEA.HI.SX32 R15, R19, R15, 0x18 ;  /* 0x0000000f130f7211 */ /* 0x000fe200078fc2ff */
        /* <DEDUP_REMOVED lines=8> */
[----:B------:R-:W-:Y:S01]  /*1ab0*/  IMAD R98, R98, 0xc40, R54 ;  /* 0x00000c4062627824 */ /* 0x000fe200078e0236 */
[----:B------:R-:W-:Y:S01]  /*1ac0*/  SHF.R.U32.HI R19, RZ, 0x1f, R36 ;  /* 0x0000001fff137819 */ /* 0x000fe20000011624 */
[----:B------:R-:W-:Y:S01]  /*1ad0*/  IMAD R86, R100, 0xc40, R54 ;  /* 0x00000c4064567824 */ /* 0x000fe200078e0236 */
[----:B------:R-:W-:Y:S01]  /*1ae0*/  LEA.HI.SX32 R56, R56, R5, 0x1c ;  /* 0x0000000538387211 */ /* 0x000fe200078fe2ff */
[----:B------:R-:W-:Y:S01]  /*1af0*/  IMAD.HI R54, R69, -0x77777777, R68 ;  /* 0x8888888945367827 */ /* 0x000fe200078e0244 */
[----:B------:R-:W-:-:S02]  /*1b00*/  LEA.HI.SX32 R36, R36, R19, 0x1c ;  /* 0x0000001324247211 */ /* 0x000fc400078fe2ff */
[----:B------:R-:W-:Y:S01]  /*1b10*/  IADD3 R6, R0, 0x4, RZ ;  /* 0x0000000400067810 */ /* 0x000fe20007ffe0ff */
[----:B------:R-:W-:Y:S01]  /*1b20*/  IMAD R68, R58, 0x1200, R116 ;  /* 0x000012003a447824 */ /* 0x000fe200078e0274 */
[----:B------:R-:W-:Y:S01]  /*1b30*/  LOP3.LUT R116, R0, 0xf, RZ, 0xc0, !PT ;  /* 0x0000000f00747812 */ /* 0x000fe200078ec0ff */
[----:B------:R-:W-:Y:S01]  /*1b40*/  IMAD R83, R4, -0x78, R83 ;  /* 0xffffff8804537824 */ /* 0x000fe200078e0253 */
[----:B------:R-:W-:Y:S01]  /*1b50*/  SHF.R.U32.HI R19, RZ, 0x1f, R54 ;  /* 0x0000001fff137819 */ /* 0x000fe20000011636 */
[----:B------:R-:W-:Y:S01]  /*1b60*/  IMAD R4, R60, -0x90, R0 ;  /* 0xffffff703c047824 */ /* 0x000fe200078e0200 */
[----:B------:R-:W-:Y:S01]  /*1b70*/  IADD3 R31, R0, 0x8, RZ ;  /* 0x00000008001f7810 */ /* 0x000fe20007ffe0ff */
[----:B------:R-:W-:Y:S01]  /*1b80*/  IMAD R5, R125, 0x38, R116 ;  /* 0x000000387d057824 */ /* 0x000fe200078e0274 */
[----:B------:R-:W-:Y:S01]  /*1b90*/  LEA.HI.SX32 R54, R54, R19, 0x1c ;  /* 0x0000001336367211 */ /* 0x000fe200078fe2ff */
[----:B------:R-:W-:Y:S01]  /*1ba0*/  IMAD R4, R60, 0x240, R4 ;  /* 0x000002403c047824 */ /* 0x000fe200078e0204 */
[----:B------:R-:W-:Y:S01]  /*1bb0*/  SHF.R.U32.HI R84, RZ, 0x1f, R30 ;  /* 0x0000001fff547819 */ /* 0x000fe2000001161e */
[C---:B------:R-:W-:Y:S01]  /*1bc0*/  IMAD R70, R58.reuse, 0x1200, R46 ;  /* 0x000012003a467824 */ /* 0x040fe200078e022e */
[----:B------:R-:W-:Y:S01]  /*1bd0*/  IADD3 R7, R3, R5, RZ ;  /* 0x0000000503077210 */ /* 0x000fe20007ffe0ff */
[C---:B------:R-:W-:Y:S01]  /*1be0*/  IMAD R60, R58.reuse, 0x1200, R115 ;  /* 0x000012003a3c7824 */ /* 0x040fe200078e0273 */
[----:B------:R-:W-:Y:S01]  /*1bf0*/  LOP3.LUT R125, R85, 0x4, RZ, 0xc0, !PT ;  /* 0x00000004557d7812 */ /* 0x000fe200078ec0ff */
[C---:B------:R-:W-:Y:S01]  /*1c00*/  IMAD R46, R58.reuse, 0x1200, R117 ;  /* 0x000012003a2e7824 */ /* 0x040fe200078e0275 */
[----:B------:R-:W-:Y:S01]  /*1c10*/  IADD3 R19, R7, 0x187, RZ ;  /* 0x0000018707137810 */ /* 0x000fe20007ffe0ff */
[C---:B------:R-:W-:Y:S01]  /*1c20*/  IMAD R4, R58.reuse, 0x1200, R4 ;  /* 0x000012003a047824 */ /* 0x040fe200078e0204 */
[----:B------:R-:W-:Y:S01]  /*1c30*/  LOP3.LUT R31, R31, 0xf, RZ, 0xc0, !PT ;  /* 0x0000000f1f1f7812 */ /* 0x000fe200078ec0ff */
[----:B------:R-:W-:Y:S01]  /*1c40*/  IMAD R58, R58, 0x1200, R118 ;  /* 0x000012003a3a7824 */ /* 0x000fe200078e0276 */
[----:B------:R-:W-:Y:S01]  /*1c50*/  LOP3.LUT R118, R6, 0xf, RZ, 0xc0, !PT ;  /* 0x0000000f06767812 */ /* 0x000fe200078ec0ff */
[----:B------:R-:W-:Y:S01]  /*1c60*/  IMAD R71, R56, -0x1e, R71 ;  /* 0xffffffe238477824 */ /* 0x000fe200078e0247 */
[----:B------:R-:W-:Y:S01]  /*1c70*/  LEA.HI.SX32 R84, R30, R84, 0x1a ;  /* 0x000000541e547211 */ /* 0x000fe200078fd2ff */
[----:B------:R-:W-:Y:S01]  /*1c80*/  IMAD R30, R112, 0xc40, R19 ;  /* 0x00000c40701e7824 */ /* 0x000fe200078e0213 */
[----:B------:R-:W-:Y:S01]  /*1c90*/  SHF.R.U32.HI R125, RZ, 0x2, R125 ;  /* 0x00000002ff7d7819 */ /* 0x000fe2000001167d */
[----:B------:R-:W-:Y:S01]  /*1ca0*/  HFMA2.MMA R56, -RZ, RZ, 0, 1.6689300537109375e-06 ;  /* 0x0000001cff387435 */ /* 0x000fe200000001ff */
[----:B------:R-:W-:Y:S01]  /*1cb0*/  IADD3 R6, R118, R44, RZ ;  /* 0x0000002c76067210 */ /* 0x000fe20007ffe0ff */
[----:B------:R-:W-:Y:S01]  /*1cc0*/  IMAD R54, R54, -0x1e, R69 ;  /* 0xffffffe236367824 */ /* 0x000fe200078e0245 */
[----:B------:R-:W-:Y:S01]  /*1cd0*/  IADD3 R24, R7, 0x347, RZ ;  /* 0x0000034707187810 */ /* 0x000fe20007ffe0ff */
[----:B------:R-:W-:Y:S01]  /*1ce0*/  IMAD R91, R125, 0x620, R103 ;  /* 0x000006207d5b7824 */ /* 0x000fe200078e0267 */
[----:B------:R-:W-:Y:S01]  /*1cf0*/  IADD3 R19, R7, 0xdf, RZ ;  /* 0x000000df07137810 */ /* 0x000fe20007ffe0ff */
[----:B------:R-:W-:Y:S01]  /*1d00*/  IMAD R6, R125, 0x620, R6 ;  /* 0x000006207d067824 */ /* 0x000fe200078e0206 */
[----:B------:R-:W-:Y:S01]  /*1d10*/  IADD3 R90, R7, 0x29f, RZ ;  /* 0x0000029f075a7810 */ /* 0x000fe20007ffe0ff */
[----:B------:R-:W-:Y:S01]  /*1d20*/  IMAD R37, R125, 0x620, R40 ;  /* 0x000006207d257824 */ /* 0x000fe200078e0228 */
[----:B------:R-:W-:Y:S01]  /*1d30*/  IADD3 R23, R7, 0x37, RZ ;  /* 0x0000003707177810 */ /* 0x000fe20007ffe0ff */
[--C-:B------:R-:W-:Y:S01]  /*1d40*/  IMAD R85, R109, 0xc40, R6.reuse ;  /* 0x00000c406d557824 */ /* 0x100fe200078e0206 */
[----:B------:R-:W-:Y:S01]  /*1d50*/  IADD3 R7, R44, R31, RZ ;  /* 0x0000001f2c077210 */ /* 0x000fe20007ffe0ff */
[----:B------:R-:W-:Y:S01]  /*1d60*/  IMAD R80, R80, 0xc40, R6 ;  /* 0x00000c4050507824 */ /* 0x000fe200078e0206 */
[----:B------:R-:W-:Y:S01]  /*1d70*/  SHF.R.U32.HI R81, RZ, 0x1f, R20 ;  /* 0x0000001fff517819 */ /* 0x000fe20000011614 */
[----:B------:R-:W-:Y:S01]  /*1d80*/  IMAD R23, R18, 0xc40, R23 ;  /* 0x00000c4012177824 */ /* 0x000fe200078e0217 */
[----:B------:R-:W-:Y:S01]  /*1d90*/  SHF.R.S32.HI R83, RZ, 0x2, R83 ;  /* 0x00000002ff537819 */ /* 0x000fe20000011453 */
[--C-:B------:R-:W-:Y:S01]  /*1da0*/  IMAD R18, R108, 0xc40, R7.reuse ;  /* 0x00000c406c127824 */ /* 0x100fe200078e0207 */
[----:B------:R-:W-:Y:S01]  /*1db0*/  LEA.HI.SX32 R81, R20, R81, 0x18 ;  /* 0x0000005114517211 */ /* 0x000fe200078fc2ff */
[----:B------:R-:W-:Y:S01]  /*1dc0*/  IMAD R44, R10, 0xc40, R7 ;  /* 0x00000c400a2c7824 */ /* 0x000fe200078e0207 */
[----:B------:R-:W-:Y:S01]  /*1dd0*/  SHF.R.S32.HI R34, RZ, 0x2, R34 ;  /* 0x00000002ff227819 */ /* 0x000fe20000011422 */
        /* <DEDUP_REMOVED lines=10> */
[--C-:B------:R-:W-:Y:S01]  /*1e80*/  IMAD R17, R15, 0xc40, R6.reuse ;  /* 0x00000c400f117824 */ /* 0x100fe200078e0206 */
        /* <DEDUP_REMOVED lines=16> */
[----:B------:R-:W-:Y:S01]  /*1f90*/  IADD3 R117, R0, 0xc, RZ ;  /* 0x0000000c00757810 */ /* 0x000fe20007ffe0ff */
[----:B------:R-:W-:Y:S01]  /*1fa0*/  IMAD R16, R84, -0x78, R55 ;  /* 0xffffff8854107824 */ /* 0x000fe200078e0237 */
[----:B------:R-:W-:Y:S01]  /*1fb0*/  SHF.R.S32.HI R88, RZ, 0x2, R88 ;  /* 0x00000002ff587819 */ /* 0x000fe20000011458 */
[----:B------:R-:W-:Y:S01]  /*1fc0*/  IMAD R33, R125, 0x620, R92 ;  /* 0x000006207d217824 */ /* 0x000fe200078e025c */
[----:B------:R-:W-:Y:S01]  /*1fd0*/  LOP3.LUT R117, R117, 0xf, RZ, 0xc0, !PT ;  /* 0x0000000f75757812 */ /* 0x000fe200078ec0ff */
[----:B------:R-:W-:Y:S01]  /*1fe0*/  IMAD R35, R125, 0x620, R110 ;  /* 0x000006207d237824 */ /* 0x000fe200078e026e */
[----:B------:R-:W-:Y:S01]  /*1ff0*/  SHF.R.S32.HI R16, RZ, 0x2, R16 ;  /* 0x00000002ff107819 */ /* 0x000fe20000011410 */
[----:B------:R-:W-:Y:S01]  /*2000*/  IMAD R104, R21, 0x38, R80 ;  /* 0x0000003815687824 */ /* 0x000fe200078e0250 */
[----:B------:R-:W-:Y:S01]  /*2010*/  SHF.R.U32.HI R29, RZ, 0x1f, R114 ;  /* 0x0000001fff1d7819 */ /* 0x000fe20000011672 */
[----:B------:R-:W-:Y:S01]  /*2020*/  IMAD R12, R12, 0xc40, R7 ;  /* 0x00000c400c0c7824 */ /* 0x000fe200078e0207 */
[----:B------:R-:W-:Y:S01]  /*2030*/  SHF.R.S32.HI R76, RZ, 0x2, R76 ;  /* 0x00000002ff4c7819 */ /* 0x000fe2000001144c */
[C---:B------:R-:W-:Y:S01]  /*2040*/  IMAD R21, R125.reuse, 0x620, R90 ;  /* 0x000006207d157824 */ /* 0x040fe200078e025a */
        /* <DEDUP_REMOVED lines=9> */
[C---:B------:R-:W-:Y:S01]  /*20e0*/  IMAD R17, R125.reuse, R56, -0x1 ;  /* 0xffffffff7d117424 */ /* 0x040fe200078e0238 */
        /* <DEDUP_REMOVED lines=8> */
[----:B------:R-:W-:Y:S01]  /*2170*/  IADD3 R45, R3, R118, RZ ;  /* 0x00000076032d7210 */ /* 0x000fe20007ffe0ff */
[----:B------:R-:W-:Y:S01]  /*2180*/  IMAD R14, R81, 0xc40, R7 ;  /* 0x00000c40510e7824 */ /* 0x000fe200078e0207 */
[----:B------:R-:W-:Y:S01]  /*2190*/  SHF.R.U32.HI R87, RZ, 0x1f, R124 ;  /* 0x0000001fff577819 */ /* 0x000fe2000001167c */
[----:B------:R-:W-:-:S02]  /*21a0*/  IMAD R26, R26, 0x38, R21 ;  /* 0x000000381a1a7824 */ /* 0x000fc400078e0215 */
[----:B------:R-:W-:Y:S01]  /*21b0*/  IMAD R27, R125, 0x620, R18 ;  /* 0x000006207d1b7824 */ /* 0x000fe200078e0212 */
[----:B------:R-:W-:Y:S01]  /*21c0*/  IADD3 R18, R17, R54, RZ ;  /* 0x0000003611127210 */ /* 0x000fe20007ffe0ff */
[C---:B------:R-:W-:Y:S01]  /*21d0*/  IMAD R33, R125.reuse, 0x620, R44 ;  /* 0x000006207d217824 */ /* 0x040fe200078e022c */
[----:B------:R-:W-:Y:S01]  /*21e0*/  LEA.HI.SX32 R87, R124, R87, 0x1e ;  /* 0x000000577c577211 */ /* 0x000fe200078ff2ff */
[----:B------:R-:W-:Y:S02]  /*21f0*/  IMAD R35, R125, 0x620, R12 ;  /* 0x000006207d237824 */ /* 0x000fe400078e020c */
[----:B------:R-:W-:Y:S01]  /*2200*/  IMAD R15, R40, 0x38, R15 ;  /* 0x00000038280f7824 */ /* 0x000fe200078e020f */
[----:B------:R-:W-:Y:S01]  /*2210*/  IADD3 R40, -R31, RZ, RZ ;  /* 0x000000ff1f287210 */ /* 0x000fe20007ffe1ff */
[----:B------:R-:W-:Y:S01]  /*2220*/  IMAD R38, R38, -0x1e, R59 ;  /* 0xffffffe226267824 */ /* 0x000fe200078e023b */
[----:B------:R-:W-:Y:S01]  /*2230*/  IADD3 R31, R3, R31, RZ ;  /* 0x0000001f031f7210 */ /* 0x000fe20007ffe0ff */
[----:B------:R-:W-:Y:S01]  /*2240*/  IMAD R25, R125, 0x620, R50 ;  /* 0x000006207d197824 */ /* 0x000fe200078e0232 */
[----:B------:R-:W-:Y:S01]  /*2250*/  ISETP.NE.AND P0, PT, R3, R40, PT ;  /* 0x000000280300720c */ /* 0x000fe20003f05270 */
[----:B------:R-:W-:-:S02]  /*2260*/  IMAD R21, R125, 0x620, R42 ;  /* 0x000006207d157824 */ /* 0x000fc400078e022a */
[----:B------:R-:W-:Y:S01]  /*2270*/  IMAD R81, R119, 0x38, R32 ;  /* 0x0000003877517824 */ /* 0x000fe200078e0220 */
[----:B------:R-:W-:Y:S01]  /*2280*/  IADD3 R32, -R116, RZ, RZ ;  /* 0x000000ff74207210 */ /* 0x000fe20007ffe1ff */
[----:B------:R-:W-:Y:S01]  /*2290*/  IMAD R28, R9, 0xc40, R6 ;  /* 0x00000c40091c7824 */ /* 0x000fe200078e0206 */
[----:B------:R-:W-:Y:S01]  /*22a0*/  IADD3 R119, R17, R119, RZ ;  /* 0x0000007711777210 */ /* 0x000fe20007ffe0ff */
[----:B------:R-:W-:Y:S01]  /*22b0*/  IMAD R82, R82, 0xc40, R7 ;  /* 0x00000c4052527824 */ /* 0x000fe200078e0207 */
[----:B------:R-:W-:Y:S01]  /*22c0*/  ISETP.NE.AND P1, PT, R3, R32, PT ;  /* 0x000000200300720c */ /* 0x000fe20003f25270 */
[----:B------:R-:W-:Y:S02]  /*22d0*/  IMAD R9, R63, 0x240, R58 ;  /* 0x000002403f097824 */ /* 0x000fe400078e023a */
[----:B------:R-:W-:Y:S01]  /*22e0*/  IMAD R56, R54, 0x38, R101 ;  /* 0x0000003836387824 */ /* 0x000fe200078e0265 */
[----:B------:R-:W-:Y:S01]  /*22f0*/  ISETP.LT.U32.AND P2, PT, R18, 0x38, P1 ;  /* 0x000000381200780c */ /* 0x000fe20000f41070 */
[----:B------:R-:W-:Y:S01]  /*2300*/  IMAD R8, R65, 0x240, R60 ;  /* 0x0000024041087824 */ /* 0x000fe200078e023c */
[----:B------:R-:W-:Y:S01]  /*2310*/  SHF.R.S32.HI R60, RZ, 0x2, R107 ;  /* 0x00000002ff3c7819 */ /* 0x000fe2000001146b */
[----:B------:R-:W-:Y:S01]  /*2320*/  IMAD R80, R125, 0x620, R100 ;  /* 0x000006207d507824 */ /* 0x000fe200078e0264 */
[----:B------:R-:W-:Y:S01]  /*2330*/  ISETP.LT.U32.AND P2, PT, R48, 0x39, P2 ;  /* 0x000000393000780c */ /* 0x000fe20001741070 */
[----:B------:R-:W-:Y:S01]  /*2340*/  IMAD R84, R120, 0x38, R27 ;  /* 0x0000003878547824 */ /* 0x000fe200078e021b */
[C---:B------:R-:W-:Y:S01]  /*2350*/  IADD3 R120, R17.reuse, R120, RZ ;  /* 0x0000007811787210 */ /* 0x040fe20007ffe0ff */
[----:B------:R-:W-:Y:S01]  /*2360*/  IMAD R58, R106, 0x38, R33 ;  /* 0x000000386a3a7824 */ /* 0x000fe200078e0221 */
[C---:B------:R-:W-:Y:S01]  /*2370*/  IADD3 R106, R17.reuse, R106, RZ ;  /* 0x0000006a116a7210 */ /* 0x040fe20007ffe0ff */
[----:B------:R-:W-:Y:S01]  /*2380*/  IMAD R54, R62, 0x38, R35 ;  /* 0x000000383e367824 */ /* 0x000fe200078e0223 */
[C---:B------:R-:W-:Y:S01]  /*2390*/  IADD3 R62, R17.reuse, R62, RZ ;  /* 0x0000003e113e7210 */ /* 0x040fe20007ffe0ff */
[----:B------:R-:W-:Y:S01]  /*23a0*/  IMAD R90, R38, 0x38, R25 ;  /* 0x00000038265a7824 */ /* 0x000fe200078e0219 */
[C---:B------:R-:W-:Y:S01]  /*23b0*/  IADD3 R38, R17.reuse, R38, RZ ;  /* 0x0000002611267210 */ /* 0x040fe20007ffe0ff */
[----:B------:R-:W-:Y:S01]  /*23c0*/  IMAD R100, R122, 0x38, R21 ;  /* 0x000000387a647824 */ /* 0x000fe200078e0215 */
[----:B------:R-:W-:Y:S01]  /*23d0*/  IADD3 R21, R17, R66, RZ ;  /* 0x0000004211157210 */ /* 0x000fe20007ffe0ff */
[--C-:B------:R-:W-:Y:S01]  /*23e0*/  IMAD R111, R111, 0xc40, R6.reuse ;  /* 0x00000c406f6f7824 */ /* 0x100fe200078e0206 */
[----:B------:R-:W-:Y:S01]  /*23f0*/  ISETP.LT.U32.AND P4, PT, R120, 0x38, P0 ;  /* 0x000000387800780c */ /* 0x000fe20000781070 */
[----:B------:R-:W-:Y:S01]  /*2400*/  IMAD R13, R13, 0xc40, R6 ;  /* 0x00000c400d0d7824 */ /* 0x000fe200078e0206 */
[----:B------:R-:W-:Y:S01]  /*2410*/  ISETP.LT.U32.AND P3, PT, R106, 0x38, P0 ;  /* 0x000000386a00780c */ /* 0x000fe20000761070 */
[----:B------:R-:W-:Y:S01]  /*2420*/  IMAD R36, R36, -0x1e, R57 ;  /* 0xffffffe224247824 */ /* 0x000fe200078e0239 */
[----:B------:R-:W-:Y:S01]  /*2430*/  ISETP.LT.U32.AND P5, PT, R62, 0x38, P0 ;  /* 0x000000383e00780c */ /* 0x000fe200007a1070 */
[C---:B------:R-:W-:Y:S01]  /*2440*/  IMAD R105, R125.reuse, 0x620, R52 ;  /* 0x000006207d697824 */ /* 0x040fe200078e0234 */
[----:B------:R-:W-:Y:S01]  /*2450*/  ISETP.LT.U32.AND P6, PT, R38, 0x38, P1 ;  /* 0x000000382600780c */ /* 0x000fe20000fc1070 */
[----:B------:R-:W-:Y:S01]  /*2460*/  IMAD R50, R125, 0x620, R99 ;  /* 0x000006207d327824 */ /* 0x000fe200078e0263 */
[----:B------:R-:W-:Y:S01]  /*2470*/  ISETP.LT.U32.AND P0, PT, R21, 0x38, P0 ;  /* 0x000000381500780c */ /* 0x000fe20000701070 */
[----:B------:R-:W-:Y:S01]  /*2480*/  IMAD R61, R125, 0x620, R94 ;  /* 0x000006207d3d7824 */ /* 0x000fe200078e025e */
[----:B------:R-:W-:Y:S01]  /*2490*/  IADD3 R122, R17, R122, RZ ;  /* 0x0000007a117a7210 */ /* 0x000fe20007ffe0ff */
[----:B------:R-:W-:Y:S01]  /*24a0*/  IMAD R109, R125, 0x620, R82 ;  /* 0x000006207d6d7824 */ /* 0x000fe200078e0252 */
[----:B------:R-:W-:Y:S01]  /*24b0*/  IADD3 R38, -R117, RZ, RZ ;  /* 0x000000ff75267210 */ /* 0x000fe20007ffe1ff */
[----:B------:R-:W-:Y:S01]  /*24c0*/  IMAD R22, R22, 0xc40, R7 ;  /* 0x00000c4016167824 */ /* 0x000fe200078e0207 */
[----:B------:R-:W-:Y:S01]  /*24d0*/  P2R R115, PR, RZ, 0x4 ;  /* 0x00000004ff737803 */ /* 0x000fe20000000000 */
[----:B------:R-:W-:Y:S01]  /*24e0*/  IMAD R105, R36, 0x38, R105 ;  /* 0x0000003824697824 */ /* 0x000fe200078e0269 */
[----:B------:R-:W-:Y:S01]  /*24f0*/  IADD3 R36, R17, R36, RZ ;  /* 0x0000002411247210 */ /* 0x000fe20007ffe0ff */
        /* <DEDUP_REMOVED lines=8> */
[C---:B------:R-:W-:Y:S01]  /*2580*/  IMAD R109, R34.reuse, 0x38, R109 ;  /* 0x00000038226d7824 */ /* 0x040fe200078e026d */
[----:B------:R-:W-:Y:S01]  /*2590*/  IADD3 R34, R34, R17, RZ ;  /* 0x0000001122227210 */ /* 0x000fe20007ffe0ff */
[----:B------:R-:W-:Y:S01]  /*25a0*/  IMAD R27, R64, 0x38, R13 ;  /* 0x00000038401b7824 */ /* 0x000fe200078e020d */
[----:B------:R-:W-:Y:S01]  /*25b0*/  IADD3 R64, R17, R64, RZ ;  /* 0x0000004011407210 */ /* 0x000fe20007ffe0ff */
[C---:B------:R-:W-:Y:S01]  /*25c0*/  IMAD R17, R125.reuse, 0x620, R22 ;  /* 0x000006207d117824 */ /* 0x040fe200078e0216 */
[----:B------:R-:W-:Y:S01]  /*25d0*/  P2R R37, PR, RZ, 0x1 ;  /* 0x00000001ff257803 */ /* 0x000fe20000000000 */
[----:B------:R-:W-:Y:S01]  /*25e0*/  IMAD R21, R125, 0x620, R86 ;  /* 0x000006207d157824 */ /* 0x000fe200078e0256 */
[----:B------:R-:W-:Y:S01]  /*25f0*/  ISETP.NE.AND P0, PT, R3, R38, PT ;  /* 0x000000260300720c */ /* 0x000fe20003f05270 */
[----:B------:R-:W-:Y:S01]  /*2600*/  IMAD R16, R16, 0x38, R17 ;  /* 0x0000003810107824 */ /* 0x000fe200078e0211 */
[----:B------:R-:W-:Y:S01]  /*2610*/  LEA.HI.SX32 R17, R114, R29, 0x1e ;  /* 0x0000001d72117211 */ /* 0x000fe200078ff2ff */
[----:B------:R-:W-:Y:S01]  /*2620*/  IMAD R18, R76, 0x38, R21 ;  /* 0x000000384c127824 */ /* 0x000fe200078e0215 */
[----:B------:R-:W-:Y:S01]  /*2630*/  P2R R29, PR, RZ, 0x40 ;  /* 0x00000040ff1d7803 */ /* 0x000fe20000000000 */
[C---:B------:R-:W-:Y:S01]  /*2640*/  IMAD R96, R125.reuse, 0x620, R96 ;  /* 0x000006207d607824 */ /* 0x040fe200078e0260 */
[----:B------:R-:W-:Y:S01]  /*2650*/  ISETP.LT.U32.AND P6, PT, R122, 0x38, P0 ;  /* 0x000000387a00780c */ /* 0x000fe200007c1070 */
[----:B------:R-:W-:Y:S01]  /*2660*/  IMAD R53, R125, 0x620, R97 ;  /* 0x000006207d357824 */ /* 0x000fe200078e0261 */
[----:B------:R-:W-:Y:S01]  /*2670*/  IADD3 R22, -R118, RZ, RZ ;  /* 0x000000ff76167210 */ /* 0x000fe20007ffe1ff */
[----:B------:R-:W-:Y:S01]  /*2680*/  IMAD R80, R39, 0x38, R80 ;  /* 0x0000003827507824 */ /* 0x000fe200078e0250 */
[----:B------:R-:W-:Y:S01]  /*2690*/  P2R R21, PR, RZ, 0x40 ;  /* 0x00000040ff157803 */ /* 0x000fe20000000000 */
[----:B------:R-:W-:Y:S01]  /*26a0*/  IMAD R39, R125, 0x620, R14 ;  /* 0x000006207d277824 */ /* 0x000fe200078e020e */
[----:B------:R-:W-:Y:S01]  /*26b0*/  ISETP.LT.U32.AND P6, PT, R60, 0x38, P0 ;  /* 0x000000383c00780c */ /* 0x000fe200007c1070 */
[----:B------:R-:W-:Y:S01]  /*26c0*/  IMAD R57, R43, 0x38, R96 ;  /* 0x000000382b397824 */ /* 0x000fe200078e0260 */
[----:B------:R-:W-:Y:S01]  /*26d0*/  SHF.R.S32.HI R14, RZ, 0x2, R51 ;  /* 0x00000002ff0e7819 */ /* 0x000fe20000011433 */
[C---:B------:R-:W-:Y:S01]  /*26e0*/  IMAD R43, R125.reuse, 0x620, R98 ;  /* 0x000006207d2b7824 */ /* 0x040fe200078e0262 */
[----:B------:R-:W-:Y:S01]  /*26f0*/  P2R R33, PR, RZ, 0x40 ;  /* 0x00000040ff217803 */ /* 0x000fe20000000000 */
[----:B------:R-:W-:Y:S01]  /*2700*/  IMAD R53, R74, 0x38, R53 ;  /* 0x000000384a357824 */ /* 0x000fe200078e0235 */
[----:B------:R-:W-:Y:S01]  /*2710*/  ISETP.LT.U32.AND P6, PT, R88, 0x38, P0 ;  /* 0x000000385800780c */ /* 0x000fe200007c1070 */
[----:B------:R-:W-:Y:S01]  /*2720*/  IMAD R74, R125, 0x1c, R74 ;  /* 0x0000001c7d4a7824 */ /* 0x000fe200078e024a */
[----:B------:R-:W-:Y:S01]  /*2730*/  ISETP.NE.AND P2, PT, R3, R40, PT ;  /* 0x000000280300720c */ /* 0x000fe20003f45270 */
[----:B------:R-:W-:Y:S01]  /*2740*/  IMAD R76, R125, 0x1c, R76 ;  /* 0x0000001c7d4c7824 */ /* 0x000fe200078e024c */
[----:B------:R-:W-:Y:S01]  /*2750*/  ISETP.LT.U32.AND P1, PT, R71, 0x38, P1 ;  /* 0x000000384700780c */ /* 0x000fe20000f21070 */
[----:B------:R-:W-:Y:S01]  /*2760*/  IMAD R14, R14, 0x38, R43 ;  /* 0x000000380e0e7824 */ /* 0x000fe200078e022b */
[----:B------:R-:W-:Y:S01]  /*2770*/  P2R R43, PR, RZ, 0x40 ;  /* 0x00000040ff2b7803 */ /* 0x000fe20000000000 */
[----:B------:R-:W-:Y:S01]  /*2780*/  IMAD R59, R41, 0x38, R28 ;  /* 0x00000038293b7824 */ /* 0x000fe200078e021c */
[----:B------:R-:W-:Y:S01]  /*2790*/  ISETP.GT.AND P6, PT, R74, RZ, P0 ;  /* 0x000000ff4a00720c */ /* 0x000fe200007c4270 */
[----:B------:R-:W-:Y:S01]  /*27a0*/  IMAD R41, R125, 0x1c, R41 ;  /* 0x0000001c7d297824 */ /* 0x000fe200078e0229 */
[----:B------:R-:W-:Y:S01]  /*27b0*/  ISETP.LT.AND P0, PT, R76, 0x39, P0 ;  /* 0x000000394c00780c */ /* 0x000fe20000701270 */
[----:B------:R-:W-:Y:S01]  /*27c0*/  IMAD R13, R66, 0x38, R39 ;  /* 0x00000038420d7824 */ /* 0x000fe200078e0227 */
[----:B------:R-:W-:Y:S01]  /*27d0*/  P2R R42, PR, RZ, 0x40 ;  /* 0x00000040ff2a7803 */ /* 0x000fe20000000000 */
[----:B------:R-:W-:Y:S01]  /*27e0*/  IMAD R24, R79, 0xc40, R24 ;  /* 0x00000c404f187824 */ /* 0x000fe200078e0218 */
[----:B------:R-:W-:Y:S01]  /*27f0*/  P2R R44, PR, RZ, 0x1 ;  /* 0x00000001ff2c7803 */ /* 0x000fe20000000000 */
[----:B------:R-:W-:Y:S01]  /*2800*/  HFMA2.MMA R71, -RZ, RZ, 0, 0 ;  /* 0x00000000ff477435 */ /* 0x000fe200000001ff */
[----:B------:R-:W-:Y:S01]  /*2810*/  ISETP.NE.AND P0, PT, R3, R22, PT ;  /* 0x000000160300720c */ /* 0x000fe20003f05270 */
[----:B------:R-:W-:Y:S01]  /*2820*/  IMAD R6, R72, 0x240, R70 ;  /* 0x0000024048067824 */ /* 0x000fe200078e0246 */
[----:B------:R-:W-:Y:S01]  /*2830*/  ISETP.GT.U32.OR P2, PT, R31, 0x38, !P2 ;  /* 0x000000381f00780c */ /* 0x000fe20005744470 */
[----:B------:R-:W-:Y:S01]  /*2840*/  IMAD R7, R73, 0x240, R68 ;  /* 0x0000024049077824 */ /* 0x000fe200078e0244 */
[----:B------:R-:W-:Y:S01]  /*2850*/  ISETP.LT.U32.AND P6, PT, R46, 0x38, P0 ;  /* 0x000000382e00780c */ /* 0x000fe200007c1070 */
[----:B------:R-:W-:Y:S01]  /*2860*/  CS2R R62, SRZ ;  /* 0x00000000003e7805 */ /* 0x000fe2000001ff00 */
[----:B------:R-:W-:Y:S01]  /*2870*/  P2R R38, PR, RZ, 0x4 ;  /* 0x00000004ff267803 */ /* 0x000fe20000000000 */
[----:B------:R-:W-:Y:S01]  /*2880*/  CS2R R68, SRZ ;  /* 0x0000000000447805 */ /* 0x000fe2000001ff00 */
[----:B------:R-:W-:Y:S01]  /*2890*/  P2R R22, PR, RZ, 0x40 ;  /* 0x00000040ff167803 */ /* 0x000fe20000000000 */
[----:B------:R-:W-:Y:S01]  /*28a0*/  CS2R R66, SRZ ;  /* 0x0000000000427805 */ /* 0x000fe2000001ff00 */
[----:B------:R-:W-:Y:S01]  /*28b0*/  ISETP.LT.U32.AND P6, PT, R119, 0x38, P0 ;  /* 0x000000387700780c */ /* 0x000fe200007c1070 */
[----:B------:R-:W-:Y:S01]  /*28c0*/  CS2R R78, SRZ ;  /* 0x00000000004e7805 */ /* 0x000fe2000001ff00 */
[----:B------:R-:W-:Y:S01]  /*28d0*/  ISETP.LT.U32.AND P2, PT, R31, 0x39, P3 ;  /* 0x000000391f00780c */ /* 0x000fe20001f41070 */
[C---:B------:R-:W-:Y:S01]  /*28e0*/  IMAD R94, R125.reuse, 0x620, R30 ;  /* 0x000006207d5e7824 */ /* 0x040fe200078e021e */
[----:B------:R-:W-:Y:S01]  /*28f0*/  P2R R28, PR, RZ, 0x40 ;  /* 0x00000040ff1c7803 */ /* 0x000fe20000000000 */
[----:B------:R-:W-:Y:S01]  /*2900*/  IMAD R82, R125, 0x620, R24 ;  /* 0x000006207d527824 */ /* 0x000fe200078e0218 */
[----:B------:R-:W-:Y:S01]  /*2910*/  ISETP.LT.AND P6, PT, R41, 0x39, P0 ;  /* 0x000000392900780c */ /* 0x000fe200007c1270 */
[C---:B------:R-:W-:Y:S01]  /*2920*/  IMAD R60, R125.reuse, 0x620, R20 ;  /* 0x000006207d3c7824 */ /* 0x040fe200078e0214 */
[----:B------:R-:W-:Y:S01]  /*2930*/  ISETP.LT.U32.AND P0, PT, R64, 0x38, P0 ;  /* 0x000000384000780c */ /* 0x000fe20000701070 */
[----:B------:R-:W-:Y:S01]  /*2940*/  IMAD R52, R125, 0x620, R19 ;  /* 0x000006207d347824 */ /* 0x000fe200078e0213 */
[----:B------:R-:W-:Y:S01]  /*2950*/  P2R R35, PR, RZ, 0x40 ;  /* 0x00000040ff237803 */ /* 0x000fe20000000000 */
[----:B------:R-:W-:Y:S01]  /*2960*/  CS2R R64, SRZ ;  /* 0x0000000000407805 */ /* 0x000fe2000001ff00 */
[----:B------:R-:W-:Y:S01]  /*2970*/  ISETP.NE.AND P6, PT, R29, RZ, PT ;  /* 0x000000ff1d00720c */ /* 0x000fe20003fc5270 */
[----:B------:R-:W-:Y:S01]  /*2980*/  IMAD R23, R125, 0x620, R23 ;  /* 0x000006207d177824 */ /* 0x000fe200078e0217 */
[----:B------:R-:W-:-:S02]  /*2990*/  P2R R29, PR, RZ, 0x1 ;  /* 0x00000001ff1d7803 */ /* 0x000fc40000000000 */
[----:B------:R-:W-:Y:S02]  /*29a0*/  ISETP.NE.AND P0, PT, R3, R32, PT ;  /* 0x000000200300720c */ /* 0x000fe40003f05270 */
[C---:B------:R-:W-:Y:S02]  /*29b0*/  ISETP.LT.U32.AND P1, PT, R48.reuse, 0x39, P1 ;  /* 0x000000393000780c */ /* 0x040fe40000f21070 */
[----:B------:R-:W-:Y:S02]  /*29c0*/  ISETP.GT.U32.OR P0, PT, R48, 0x38, !P0 ;  /* 0x000000383000780c */ /* 0x000fe40004704470 */
[----:B------:R-:W-:Y:S02]  /*29d0*/  P2R R39, PR, RZ, 0x2 ;  /* 0x00000002ff277803 */ /* 0x000fe40000000000 */
[----:B------:R-:W-:Y:S02]  /*29e0*/  P2R R41, PR, RZ, 0x1 ;  /* 0x00000001ff297803 */ /* 0x000fe40000000000 */
[----:B------:R-:W-:-:S02]  /*29f0*/  ISETP.NE.AND P0, PT, R37, RZ, PT ;  /* 0x000000ff2500720c */ /* 0x000fc40003f05270 */
[C---:B------:R-:W-:Y:S02]  /*2a00*/  ISETP.LT.U32.AND P4, PT, R31.reuse, 0x39, P4 ;  /* 0x000000391f00780c */ /* 0x040fe40002781070 */
[C---:B------:R-:W-:Y:S02]  /*2a10*/  ISETP.LT.U32.AND P3, PT, R31.reuse, 0x39, P0 ;  /* 0x000000391f00780c */ /* 0x040fe40000761070 */
[----:B------:R-:W-:Y:S02]  /*2a20*/  ISETP.LT.U32.AND P1, PT, R31, 0x39, P5 ;  /* 0x000000391f00780c */ /* 0x000fe40002f21070 */
[----:B------:R-:W-:Y:S02]  /*2a30*/  P2R R37, PR, RZ, 0x8 ;  /* 0x00000008ff257803 */ /* 0x000fe40000000000 */
[----:B------:R-:W-:Y:S02]  /*2a40*/  ISETP.NE.AND P3, PT, R35, RZ, PT ;  /* 0x000000ff2300720c */ /* 0x000fe40003f65270 */
[----:B------:R-:W-:-:S02]  /*2a50*/  P2R R116, PR, RZ, 0x4 ;  /* 0x00000004ff747803 */ /* 0x000fc40000000000 */
[----:B------:R-:W-:Y:S02]  /*2a60*/  P2R R35, PR, RZ, 0x8 ;  /* 0x00000008ff237803 */ /* 0x000fe40000000000 */
[----:B------:R-:W-:Y:S02]  /*2a70*/  ISETP.NE.AND P3, PT, R28, RZ, PT ;  /* 0x000000ff1c00720c */ /* 0x000fe40003f65270 */
[----:B------:R-:W-:Y:S02]  /*2a80*/  ISETP.NE.AND P5, PT, R42, RZ, PT ;  /* 0x000000ff2a00720c */ /* 0x000fe40003fa5270 */
[----:B------:R-:W-:Y:S02]  /*2a90*/  P2R R31, PR, RZ, 0x8 ;  /* 0x00000008ff1f7803 */ /* 0x000fe40000000000 */
[----:B------:R-:W-:Y:S01]  /*2aa0*/  ISETP.NE.AND P3, PT, R22, RZ, PT ;  /* 0x000000ff1600720c */ /* 0x000fe20003f65270 */
[----:B------:R-:W-:Y:S01]  /*2ab0*/  IMAD R22, R87, -0x7, R0 ;  /* 0xfffffff957167824 */ /* 0x000fe200078e0200 */
[----:B------:R-:W-:-:S02]  /*2ac0*/  IADD3 R40, R3, R117, RZ ;  /* 0x0000007503287210 */ /* 0x000fc40007ffe0ff */
[----:B------:R-:W-:Y:S02]  /*2ad0*/  ISETP.LT.U32.AND P3, PT, R45, 0x39, P3 ;  /* 0x000000392d00780c */ /* 0x000fe40001f61070 */
[----:B------:R-:W-:Y:S02]  /*2ae0*/  ISETP.LT.U32.AND P6, PT, R48, 0x39, P6 ;  /* 0x000000393000780c */ /* 0x000fe400037c1070 */
[----:B------:R-:W-:Y:S02]  /*2af0*/  P2R R123, PR, RZ, 0x8 ;  /* 0x00000008ff7b7803 */ /* 0x000fe40000000000 */
[----:B------:R-:W-:Y:S02]  /*2b00*/  ISETP.NE.AND P3, PT, R31, RZ, PT ;  /* 0x000000ff1f00720c */ /* 0x000fe40003f65270 */
[----:B------:R-:W-:Y:S02]  /*2b10*/  ISETP.NE.AND P2, PT, R29, RZ, PT ;  /* 0x000000ff1d00720c */ /* 0x000fe40003f45270 */
[----:B------:R-:W-:Y:S01]  /*2b20*/  ISETP.LT.U32.AND P3, PT, R45, 0x39, P3 ;  /* 0x000000392d00780c */ /* 0x000fe20001f61070 */
[----:B------:R-:W-:Y:S01]  /*2b30*/  CS2R R28, SRZ ;  /* 0x00000000001c7805 */ /* 0x000fe2000001ff00 */
[----:B------:R-:W-:-:S02]  /*2b40*/  ISETP.NE.AND P0, PT, R33, RZ, PT ;  /* 0x000000ff2100720c */ /* 0x000fc40003f05270 */
[----:B------:R-:W-:Y:S01]  /*2b50*/  P2R R120, PR, RZ, 0x10 ;  /* 0x00000010ff787803 */ /* 0x000fe20000000000 */
[----:B------:R-:W-:Y:S01]  /*2b60*/  CS2R R32, SRZ ;  /* 0x0000000000207805 */ /* 0x000fe2000001ff00 */
[----:B------:R-:W-:Y:S02]  /*2b70*/  P2R R114, PR, RZ, 0x2 ;  /* 0x00000002ff727803 */ /* 0x000fe40000000000 */
[----:B------:R-:W-:Y:S02]  /*2b80*/  P2R R119, PR, RZ, 0x8 ;  /* 0x00000008ff777803 */ /* 0x000fe40000000000 */
[----:B------:R-:W-:Y:S02]  /*2b90*/  ISETP.LT.U32.AND P5, PT, R40, 0x39, P5 ;  /* 0x000000392800780c */ /* 0x000fe40002fa1070 */
[----:B------:R-:W-:Y:S02]  /*2ba0*/  P2R R122, PR, RZ, 0x40 ;  /* 0x00000040ff7a7803 */ /* 0x000fe40000000000 */
[----:B------:R-:W-:Y:S01]  /*2bb0*/  ISETP.NE.AND P1, PT, R21, RZ, PT ;  /* 0x000000ff1500720c */ /* 0x000fe20003f25270 */
[----:B------:R-:W-:Y:S01]  /*2bc0*/  HFMA2.MMA R21, -RZ, RZ, 0, 0 ;  /* 0x00000000ff157435 */ /* 0x000fe200000001ff */
[----:B------:R-:W-:-:S02]  /*2bd0*/  ISETP.NE.AND P4, PT, R43, RZ, PT ;  /* 0x000000ff2b00720c */ /* 0x000fc40003f85270 */
[----:B------:R-:W-:Y:S02]  /*2be0*/  ISETP.NE.AND P3, PT, R35, RZ, PT ;  /* 0x000000ff2300720c */ /* 0x000fe40003f65270 */
[C---:B------:R-:W-:Y:S02]  /*2bf0*/  ISETP.LT.U32.AND P2, PT, R45.reuse, 0x39, P2 ;  /* 0x000000392d00780c */ /* 0x040fe40001741070 */
[----:B------:R-:W-:Y:S02]  /*2c00*/  ISETP.LT.U32.AND P0, PT, R40, 0x39, P0 ;  /* 0x000000392800780c */ /* 0x000fe40000701070 */
[----:B------:R-:W-:Y:S02]  /*2c10*/  ISETP.NE.AND P6, PT, R44, RZ, PT ;  /* 0x000000ff2c00720c */ /* 0x000fe40003fc5270 */
[----:B------:R-:W-:Y:S02]  /*2c20*/  P2R R113, PR, RZ, 0x20 ;  /* 0x00000020ff717803 */ /* 0x000fe40000000000 */
[----:B------:R-:W-:-:S02]  /*2c30*/  ISETP.LT.U32.AND P3, PT, R45, 0x39, P3 ;  /* 0x000000392d00780c */ /* 0x000fc40001f61070 */
[----:B------:R-:W-:Y:S02]  /*2c40*/  P2R R112, PR, RZ, 0x4 ;  /* 0x00000004ff707803 */ /* 0x000fe40000000000 */
[C---:B------:R-:W-:Y:S02]  /*2c50*/  ISETP.LT.U32.AND P1, PT, R40.reuse, 0x39, P1 ;  /* 0x000000392800780c */ /* 0x040fe40000f21070 */
[----:B------:R-:W-:Y:S02]  /*2c60*/  P2R R118, PR, RZ, 0x1 ;  /* 0x00000001ff767803 */ /* 0x000fe40000000000 */
[----:B------:R-:W-:Y:S02]  /*2c70*/  ISETP.LT.U32.AND P5, PT, R40, 0x39, P4 ;  /* 0x000000392800780c */ /* 0x000fe400027a1070 */
[----:B------:R-:W-:Y:S02]  /*2c80*/  ISETP.NE.AND P2, PT, R38, RZ, PT ;  /* 0x000000ff2600720c */ /* 0x000fe40003f45270 */
[----:B------:R-:W-:-:S02]  /*2c90*/  ISETP.NE.AND P0, PT, R41, RZ, PT ;  /* 0x000000ff2900720c */ /* 0x000fc40003f05270 */
[----:B------:R-:W-:Y:S02]  /*2ca0*/  ISETP.LT.U32.AND P6, PT, R40, 0x39, P6 ;  /* 0x000000392800780c */ /* 0x000fe400037c1070 */
[----:B------:R-:W-:Y:S02]  /*2cb0*/  P2R R117, PR, RZ, 0x8 ;  /* 0x00000008ff757803 */ /* 0x000fe40000000000 */
[----:B------:R-:W-:Y:S02]  /*2cc0*/  P2R R124, PR, RZ, 0x2 ;  /* 0x00000002ff7c7803 */ /* 0x000fe40000000000 */
[----:B------:R-:W-:Y:S02]  /*2cd0*/  P2R R111, PR, RZ, 0x20 ;  /* 0x00000020ff6f7803 */ /* 0x000fe40000000000 */
[----:B------:R-:W-:Y:S02]  /*2ce0*/  MOV R70, RZ ;  /* 0x000000ff00467202 */ /* 0x000fe40000000f00 */
[----:B------:R-:W-:-:S02]  /*2cf0*/  SHF.L.U32 R22, R22, 0x1, RZ ;  /* 0x0000000116167819 */ /* 0x000fc400000006ff */
[----:B------:R-:W-:Y:S02]  /*2d00*/  ISETP.NE.AND P3, PT, R37, RZ, PT ;  /* 0x000000ff2500720c */ /* 0x000fe40003f65270 */
[----:B------:R-:W-:Y:S02]  /*2d10*/  ISETP.NE.AND P1, PT, R39, RZ, PT ;  /* 0x000000ff2700720c */ /* 0x000fe40003f25270 */
[----:B------:R-:W-:Y:S02]  /*2d20*/  ISETP.GT.U32.OR P4, PT, R36, 0x37, P0 ;  /* 0x000000372400780c */ /* 0x000fe40000784470 */
[----:B------:R-:W-:Y:S02]  /*2d30*/  ISETP.GT.U32.OR P5, PT, R34, 0x37, P2 ;  /* 0x000000372200780c */ /* 0x000fe400017a4470 */
[----:B------:R-:W-:-:S02]  /*2d40*/  P2R R110, PR, RZ, 0x40 ;  /* 0x00000040ff6e7803 */ /* 0x000fc40000000000 */
.L_x_7:
[C---:B------:R-:W-:Y:S01]  /*2d50*/  IADD3 R20, R0.reuse, 0xc, RZ ;  /* 0x0000000c00147810 */ /* 0x040fe20007ffe0ff */
[----:B------:R-:W-:Y:S01]  /*2d60*/  CS2R R30, SRZ ;  /* 0x00000000001e7805 */ /* 0x000fe2000001ff00 */
[----:B------:R-:W-:Y:S01]  /*2d70*/  IADD3 R44, R0, 0x4, RZ ;  /* 0x00000004002c7810 */ /* 0x000fe20007ffe0ff */
[----:B------:R-:W0:Y:S01]  /*2d80*/  S2R R72, SR_TID.X ;  /* 0x0000000000487919 */ /* 0x000e220000002100 */
[----:B------:R-:W-:-:S02]  /*2d90*/  LOP3.LUT R20, R20, 0xf, RZ, 0xc0, !PT ;  /* 0x0000000f14147812 */ /* 0x000fc400078ec0ff */
[----:B------:R-:W-:Y:S01]  /*2da0*/  MOV R24, RZ ;  /* 0x000000ff00187202 */ /* 0x000fe20000000f00 */
[----:B------:R-:W-:Y:S01]  /*2db0*/  CS2R R48, SRZ ;  /* 0x0000000000307805 */ /* 0x000fe2000001ff00 */
[C---:B------:R-:W-:Y:S01]  /*2dc0*/  IADD3 R19, R3.reuse, R20, RZ ;  /* 0x0000001403137210 */ /* 0x040fe20007ffe0ff */
[----:B------:R-:W1:Y:S01]  /*2dd0*/  S2R R73, SR_CTAID.X ;  /* 0x0000000000497919 */ /* 0x000e620000002500 */
[----:B------:R-:W-:Y:S02]  /*2de0*/  IADD3 R20, -R20, RZ, RZ ;  /* 0x000000ff14147210 */ /* 0x000fe40007ffe1ff */
[----:B------:R-:W-:Y:S02]  /*2df0*/  P2R R51, PR, RZ, 0x8 ;  /* 0x00000008ff337803 */ /* 0x000fe40000000000 */
[----:B------:R-:W-:Y:S01]  /*2e00*/  P2R R50, PR, RZ, 0x2 ;  /* 0x00000002ff327803 */ /* 0x000fe20000000000 */
[----:B------:R-:W-:Y:S01]  /*2e10*/  CS2R R74, SRZ ;  /* 0x00000000004a7805 */ /* 0x000fe2000001ff00 */
[----:B------:R-:W-:Y:S01]  /*2e20*/  ISETP.NE.AND P6, PT, R3, R20, PT ;  /* 0x000000140300720c */ /* 0x000fe20003fc5270 */
[----:B------:R-:W-:Y:S01]  /*2e30*/  @!P2 IMAD R96, R21, 0xc400, R92 ;  /* 0x0000c4001560a824 */ /* 0x000fe200078e025c */
[----:B------:R-:W-:-:S02]  /*2e40*/  LOP3.LUT R44, R44, 0xf, RZ, 0xc0, !PT ;  /* 0x0000000f2c2c7812 */ /* 0x000fc400078ec0ff */
[----:B------:R-:W-:Y:S01]  /*2e50*/  @!P2 MOV R97, 0x4 ;  /* 0x000000040061a802 */ /* 0x000fe20000000f00 */
[----:B------:R-:W-:Y:S01]  /*2e60*/  CS2R R76, SRZ ;  /* 0x00000000004c7805 */ /* 0x000fe2000001ff00 */
[----:B------:R-:W-:Y:S01]  /*2e70*/  ISETP.GT.U32.OR P6, PT, R19, 0x38, !P6 ;  /* 0x000000381300780c */ /* 0x000fe200077c4470 */
[----:B------:R-:W-:Y:S01]  /*2e80*/  CS2R R86, SRZ ;  /* 0x0000000000567805 */ /* 0x000fe2000001ff00 */
[----:B------:R-:W-:Y:S02]  /*2e90*/  MOV R19, RZ ;  /* 0x000000ff00137202 */ /* 0x000fe40000000f00 */
[----:B------:R-:W-:Y:S01]  /*2ea0*/  P2R R101, PR, RZ, 0x20 ;  /* 0x00000020ff657803 */ /* 0x000fe20000000000 */
[C---:B------:R-:W-:Y:S01]  /*2eb0*/  @!P0 IMAD R98, R21.reuse, 0xc400, R94 ;  /* 0x0000c40015628824 */ /* 0x040fe200078e025e */
[----:B------:R-:W-:Y:S02]  /*2ec0*/  MOV R20, RZ ;  /* 0x000000ff00147202 */ /* 0x000fe40000000f00 */
[----:B------:R-:W-:Y:S01]  /*2ed0*/  @!P0 MOV R107, 0x4 ;  /* 0x00000004006b8802 */ /* 0x000fe20000000f00 */
[----:B------:R-:W-:Y:S01]  /*2ee0*/  CS2R R88, SRZ ;  /* 0x0000000000587805 */ /* 0x000fe2000001ff00 */
[----:B------:R-:W-:Y:S01]  /*2ef0*/  ISETP.NE.AND P3, PT, R124, RZ, PT ;  /* 0x000000ff7c00720c */ /* 0x000fe20003f65270 */
[----:B------:R-:W-:Y:S06]  /*2f00*/  BAR.SYNC 0x0 ;  /* 0x0000000000007b1d */ /* 0x000fec0000000000 */
[----:B------:R-:W-:Y:S01]  /*2f10*/  @!P6 MOV R35, 0x4 ;  /* 0x000000040023e802 */ /* 0x000fe20000000f00 */
[C---:B------:R-:W-:Y:S01]  /*2f20*/  @!P6 IMAD R34, R21.reuse, 0xc400, R108 ;  /* 0x0000c4001522e824 */ /* 0x040fe200078e026c */
[----:B------:R-:W-:Y:S01]  /*2f30*/  @!P6 MOV R37, 0x4 ;  /* 0x000000040025e802 */ /* 0x000fe20000000f00 */
[C---:B------:R-:W-:Y:S01]  /*2f40*/  @!P6 IMAD R36, R21.reuse, 0xc400, R91 ;  /* 0x0000c4001524e824 */ /* 0x040fe200078e025b */
[----:B------:R-:W-:Y:S01]  /*2f50*/  @!P6 MOV R39, 0x4 ;  /* 0x000000040027e802 */ /* 0x000fe20000000f00 */
[C---:B------:R-:W-:Y:S01]  /*2f60*/  @!P6 IMAD R38, R21.reuse, 0xc400, R83 ;  /* 0x0000c4001526e824 */ /* 0x040fe200078e0253 */
[----:B------:R-:W-:Y:S01]  /*2f70*/  @!P6 MOV R41, 0x4 ;  /* 0x000000040029e802 */ /* 0x000fe20000000f00 */
[C---:B------:R-:W-:Y:S01]  /*2f80*/  @!P6 IMAD R40, R21.reuse, 0xc400, R57 ;  /* 0x0000c4001528e824 */ /* 0x040fe200078e0239 */
[----:B------:R-:W-:Y:S01]  /*2f90*/  @!P6 MOV R43, 0x4 ;  /* 0x00000004002be802 */ /* 0x000fe20000000f00 */
[----:B------:R-:W-:Y:S01]  /*2fa0*/  @!P6 IMAD R42, R21, 0xc400, R14 ;  /* 0x0000c400152ae824 */ /* 0x000fe200078e020e */
[----:B------:R-:W-:Y:S01]  /*2fb0*/  IADD3 R47, R3, R44, RZ ;  /* 0x0000002c032f7210 */ /* 0x000fe20007ffe0ff */
[----:B------:R-:W-:Y:S01]  /*2fc0*/  @!P6 IMAD.WIDE R34, R34, R35, c[0x0][0x160] ;  /* 0x000058002222e625 */ /* 0x000fe200078e0223 */
[----:B------:R-:W-:-:S02]  /*2fd0*/  IADD3 R44, -R44, RZ, RZ ;  /* 0x000000ff2c2c7210 */ /* 0x000fc40007ffe1ff */
[----:B-1----:R-:W-:Y:S01]  /*2fe0*/  LOP3.LUT R73, R73, 0x3, RZ, 0xc0, !PT ;  /* 0x0000000349497812 */ /* 0x002fe200078ec0ff */
[----:B------:R-:W-:Y:S01]  /*2ff0*/  @!P6 IMAD.WIDE R36, R36, R37, c[0x0][0x160] ;  /* 0x000058002424e625 */ /* 0x000fe200078e0225 */
[----:B------:R1:W2:Y:S01]  /*3000*/  @!P6 LDG.E.CONSTANT R30, [R34.64] ;  /* 0x00000004221ee981 */ /* 0x0002a2000c1e9900 */
[----:B------:R-:W-:Y:S02]  /*3010*/  ISETP.NE.AND P1, PT, R123, RZ, PT ;  /* 0x000000ff7b00720c */ /* 0x000fe40003f25270 */
[----:B------:R-:W-:Y:S01]  /*3020*/  @!P6 IMAD.WIDE R38, R38, R39, c[0x0][0x160] ;  /* 0x000058002626e625 */ /* 0x000fe200078e0227 */
[----:B------:R0:W3:Y:S03]  /*3030*/  @!P6 LDG.E.CONSTANT R24, [R36.64] ;  /* 0x000000042418e981 */ /* 0x0000e6000c1e9900 */
[----:B------:R-:W-:Y:S01]  /*3040*/  @!P6 IMAD.WIDE R40, R40, R41, c[0x0][0x160] ;  /* 0x000058002828e625 */ /* 0x000fe200078e0229 */
[----:B------:R4:W5:Y:S03]  /*3050*/  @!P6 LDG.E.CONSTANT R19, [R38.64] ;  /* 0x000000042613e981 */ /* 0x000966000c1e9900 */
[----:B------:R-:W-:Y:S01]  /*3060*/  @!P6 IMAD.WIDE R42, R42, R43, c[0x0][0x160] ;  /* 0x000058002a2ae625 */ /* 0x000fe200078e022b */
[----:B------:R0:W2:Y:S04]  /*3070*/  @!P6 LDG.E.CONSTANT R20, [R40.64] ;  /* 0x000000042814e981 */ /* 0x0000a8000c1e9900 */
[----:B------:R0:W2:Y:S01]  /*3080*/  @!P6 LDG.E.CONSTANT R31, [R42.64] ;  /* 0x000000042a1fe981 */ /* 0x0000a2000c1e9900 */
[----:B------:R-:W-:-:S04]  /*3090*/  ISETP.NE.AND P6, PT, R3, R44, PT ;  /* 0x0000002c0300720c */ /* 0x000fc80003fc5270 */
[----:B------:R-:W-:-:S13]  /*30a0*/  ISETP.GT.U32.OR P6, PT, R47, 0x38, !P6 ;  /* 0x000000382f00780c */ /* 0x000fda00077c4470 */
[----:B------:R-:W-:Y:S02]  /*30b0*/  @!P6 IADD3 R44, R47, -0x39, RZ ;  /* 0xffffffc72f2ce810 */ /* 0x000fe40007ffe0ff */
[----:B0-----:R-:W-:Y:S01]  /*30c0*/  @!P6 IADD3 R37, R72, 0xc4, RZ ;  /* 0x000000c44825e810 */ /* 0x001fe20007ffe0ff */
[----:B------:R-:W-:Y:S01]  /*30d0*/  @!P6 IMAD R45, R21, 0xc400, R104 ;  /* 0x0000c400152de824 */ /* 0x000fe200078e0268 */
[----:B------:R-:W-:Y:S01]  /*30e0*/  @!P6 MOV R46, 0x4 ;  /* 0x00000004002ee802 */ /* 0x000fe20000000f00 */
[----:B------:R-:W-:Y:S01]  /*30f0*/  @!P6 IMAD R44, R125, 0x620, R44 ;  /* 0x000006207d2ce824 */ /* 0x000fe200078e022c */
[----:B------:R-:W-:-:S03]  /*3100*/  @!P6 SHF.R.S32.HI R37, RZ, 0x4, R37 ;  /* 0x00000004ff25e819 */ /* 0x000fc60000011425 */
[----:B-1----:R-:W-:Y:S01]  /*3110*/  @!P6 IMAD.WIDE R34, R45, R46, c[0x0][0x160] ;  /* 0x000058002d22e625 */ /* 0x002fe200078e022e */
[----:B----4-:R-:W-:-:S03]  /*3120*/  @!P6 MOV R39, 0x4 ;  /* 0x000000040027e802 */ /* 0x010fc60000000f00 */
[----:B------:R-:W-:Y:S01]  /*3130*/  @!P6 IMAD R44, R37, 0x38, R44 ;  /* 0x00000038252ce824 */ /* 0x000fe200078e022c */
        /* <DEDUP_REMOVED lines=8> */
[----:B------:R-:W-:Y:S01]  /*31c0*/  SHF.R.S32.HI R72, RZ, 0x4, R72 ;  /* 0x00000004ff487819 */ /* 0x000fe20000011448 */
[----:B------:R-:W-:Y:S01]  /*31d0*/  @!P6 IMAD R44, R21, 0xc400, R44 ;  /* 0x0000c400152ce824 */ /* 0x000fe200078e022c */
[----:B------:R0:W4:Y:S01]  /*31e0*/  @!P6 LDG.E.CONSTANT R49, [R34.64] ;  /* 0x000000042231e981 */ /* 0x000122000c1e9900 */
[----:B------:R-:W-:Y:S01]  /*31f0*/  CS2R R46, SRZ ;  /* 0x00000000002e7805 */ /* 0x000fe2000001ff00 */
[----:B------:R-:W-:-:S04]  /*3200*/  @!P6 IMAD.WIDE R36, R36, R37, c[0x0][0x160] ;  /* 0x000058002424e625 */ /* 0x000fc800078e0225 */
[----:B------:R-:W-:Y:S01]  /*3210*/  @!P6 IMAD.WIDE R38, R38, R39, c[0x0][0x160] ;  /* 0x000058002626e625 */ /* 0x000fe200078e0227 */
[----:B------:R1:W5:Y:S01]  /*3220*/  @!P6 LDG.E.CONSTANT R48, [R36.64] ;  /* 0x000000042430e981 */ /* 0x000362000c1e9900 */
[----:B0-----:R-:W-:Y:S02]  /*3230*/  CS2R R34, SRZ ;  /* 0x0000000000227805 */ /* 0x001fe4000001ff00 */
[----:B------:R-:W-:Y:S01]  /*3240*/  @!P6 IMAD.WIDE R40, R40, R41, c[0x0][0x160] ;  /* 0x000058002828e625 */ /* 0x000fe200078e0229 */
[----:B------:R0:W5:Y:S03]  /*3250*/  @!P6 LDG.E.CONSTANT R47, [R38.64] ;  /* 0x00000004262fe981 */ /* 0x000166000c1e9900 */
[----:B------:R-:W-:Y:S01]  /*3260*/  @!P6 IMAD.WIDE R42, R42, R43, c[0x0][0x160] ;  /* 0x000058002a2ae625 */ /* 0x000fe200078e022b */
[----:B------:R0:W5:Y:S03]  /*3270*/  @!P6 LDG.E.CONSTANT R46, [R40.64] ;  /* 0x00000004282ee981 */ /* 0x000166000c1e9900 */
[----:B------:R-:W-:Y:S01]  /*3280*/  @!P6 IMAD.WIDE R44, R44, R45, c[0x0][0x160] ;  /* 0x000058002c2ce625 */ /* 0x000fe200078e022d */
[----:B------:R0:W5:Y:S03]  /*3290*/  @!P6 LDG.E.CONSTANT R34, [R42.64] ;  /* 0x000000042a22e981 */ /* 0x000166000c1e9900 */
[----:B------:R-:W-:Y:S01]  /*32a0*/  IMAD R72, R125, 0x1c, R72 ;  /* 0x0000001c7d487824 */ /* 0x000fe200078e0248 */
[----:B------:R0:W5:Y:S04]  /*32b0*/  @!P6 LDG.E.CONSTANT R35, [R44.64] ;  /* 0x000000042c23e981 */ /* 0x000168000c1e9900 */
[----:B------:R-:W-:-:S13]  /*32c0*/  ISETP.LT.OR P6, PT, R72, 0x1, P0 ;  /* 0x000000014800780c */ /* 0x000fda00007c1670 */
[----:B------:R-:W-:-:S05]  /*32d0*/  @!P6 IADD3 R72, R5, -0x39, RZ ;  /* 0xffffffc70548e810 */ /* 0x000fca0007ffe0ff */
[----:B------:R-:W-:Y:S01]  /*32e0*/  @!P6 IMAD R72, R73, 0xe, R72 ;  /* 0x0000000e4948e824 */ /* 0x000fe200078e0248 */
[----:B-1----:R-:W-:-:S03]  /*32f0*/  @!P6 MOV R37, 0x4 ;  /* 0x000000040025e802 */ /* 0x002fc60000000f00 */
[----:B------:R-:W-:-:S04]  /*3300*/  @!P6 IMAD R72, R125, 0x620, R72 ;  /* 0x000006207d48e824 */ /* 0x000fc800078e0248 */
[----:B------:R-:W-:Y:S02]  /*3310*/  @!P6 IMAD R36, R21, 0xc400, R72 ;  /* 0x0000c4001524e824 */ /* 0x000fe400078e0248 */
[----:B------:R-:W-:Y:S01]  /*3320*/  CS2R R72, SRZ ;  /* 0x0000000000487805 */ /* 0x000fe2000001ff00 */
[----:B0-----:R-:W-:Y:S01]  /*3330*/  @!P5 MOV R41, 0x4 ;  /* 0x000000040029d802 */ /* 0x001fe20000000f00 */
[----:B------:R-:W-:Y:S01]  /*3340*/  @!P6 IMAD.WIDE R36, R36, R37, c[0x0][0x160] ;  /* 0x000058002424e625 */ /* 0x000fe200078e0225 */
[----:B------:R-:W-:-:S03]  /*3350*/  @!P2 MOV R43, 0x4 ;  /* 0x00000004002ba802 */ /* 0x000fc60000000f00 */
[C---:B------:R-:W-:Y:S01]  /*3360*/  @!P5 IMAD R38, R21.reuse, 0xc400, R109 ;  /* 0x0000c4001526d824 */ /* 0x040fe200078e026d */
[----:B------:R0:W5:Y:S01]  /*3370*/  @!P6 LDG.E.CONSTANT R72, [R36.64] ;  /* 0x000000042448e981 */ /* 0x000162000c1e9900 */
[C---:B------:R-:W-:Y:S01]  /*3380*/  @!P2 IMAD R40, R21.reuse, 0xc400, R102 ;  /* 0x0000c4001528a824 */ /* 0x040fe200078e0266 */
[----:B------:R-:W-:Y:S01]  /*3390*/  @!P4 MOV R44, 0x4 ;  /* 0x00000004002cc802 */ /* 0x000fe20000000f00 */
[C---:B------:R-:W-:Y:S01]  /*33a0*/  @!P4 IMAD R39, R21.reuse, 0xc400, R105 ;  /* 0x0000c4001527c824 */ /* 0x040fe200078e0269 */
[----:B------:R-:W-:Y:S01]  /*33b0*/  @P3 MOV R45, 0x4 ;  /* 0x00000004002d3802 */ /* 0x000fe20000000f00 */
[----:B------:R-:W-:Y:S01]  /*33c0*/  @P3 IMAD R42, R21, 0xc400, R100 ;  /* 0x0000c400152a3824 */ /* 0x000fe200078e0264 */
[----:B------:R-:W-:Y:S01]  /*33d0*/  ISETP.NE.AND P6, PT, R120, RZ, PT ;  /* 0x000000ff7800720c */ /* 0x000fe20003fc5270 */
[----:B0-----:R-:W-:-:S04]  /*33e0*/  @!P5 IMAD.WIDE R36, R38, R41, c[0x0][0x160] ;  /* 0x000058002624d625 */ /* 0x001fc800078e0229 */
[----:B------:R-:W-:Y:S01]  /*33f0*/  @!P2 IMAD.WIDE R40, R40, R43, c[0x0][0x160] ;  /* 0x000058002828a625 */ /* 0x000fe200078e022b */
[----:B------:R0:W5:Y:S01]  /*3400*/  @!P5 LDG.E.CONSTANT R73, [R36.64] ;  /* 0x000000042449d981 */ /* 0x000162000c1e9900 */
[----:B------:R-:W-:Y:S02]  /*3410*/  ISETP.NE.AND P5, PT, R122, RZ, PT ;  /* 0x000000ff7a00720c */ /* 0x000fe40003fa5270 */
[----:B------:R-:W-:Y:S01]  /*3420*/  @!P4 IMAD.WIDE R38, R39, R44, c[0x0][0x160] ;  /* 0x000058002726c625 */ /* 0x000fe200078e022c */
[----:B------:R1:W5:Y:S01]  /*3430*/  @!P2 LDG.E.CONSTANT R75, [R40.64] ;  /* 0x00000004284ba981 */ /* 0x000362000c1e9900 */
[----:B------:R-:W-:Y:S02]  /*3440*/  @P1 MOV R106, 0x4 ;  /* 0x00000004006a1802 */ /* 0x000fe40000000f00 */
[----:B------:R-:W-:Y:S01]  /*3450*/  @P3 IMAD.WIDE R42, R42, R45, c[0x0][0x160] ;  /* 0x000058002a2a3625 */ /* 0x000fe200078e022d */
[----:B------:R0:W5:Y:S03]  /*3460*/  @!P4 LDG.E.CONSTANT R74, [R38.64] ;  /* 0x00000004264ac981 */ /* 0x000166000c1e9900 */
[----:B------:R-:W-:Y:S01]  /*3470*/  @P1 IMAD R99, R21, 0xc400, R93 ;  /* 0x0000c40015631824 */ /* 0x000fe200078e025d */
[----:B------:R0:W5:Y:S01]  /*3480*/  @P3 LDG.E.CONSTANT R76, [R42.64] ;  /* 0x000000042a4c3981 */ /* 0x000162000c1e9900 */
[----:B-1----:R-:W-:Y:S01]  /*3490*/  @!P2 IMAD.WIDE R40, R96, R97, c[0x0][0x160] ;  /* 0x000058006028a625 */ /* 0x002fe200078e0261 */
[----:B------:R-:W-:-:S03]  /*34a0*/  ISETP.NE.AND P3, PT, R119, RZ, PT ;  /* 0x000000ff7700720c */ /* 0x000fc60003f65270 */
[----:B0-----:R-:W-:Y:S01]  /*34b0*/  @P1 IMAD.WIDE R38, R99, R106, c[0x0][0x160] ;  /* 0x0000580063261625 */ /* 0x001fe200078e026a */
[----:B------:R0:W5:Y:S01]  /*34c0*/  @!P2 LDG.E.CONSTANT R87, [R40.64] ;  /* 0x000000042857a981 */ /* 0x000162000c1e9900 */
[----:B------:R-:W-:Y:S01]  /*34d0*/  @P6 MOV R45, 0x4 ;  /* 0x00000004002d6802 */ /* 0x000fe20000000f00 */
[----:B------:R-:W-:Y:S02]  /*34e0*/  CS2R R96, SRZ ;  /* 0x0000000000607805 */ /* 0x000fe4000001ff00 */
[----:B------:R1:W5:Y:S01]  /*34f0*/  @P1 LDG.E.CONSTANT R86, [R38.64] ;  /* 0x0000000426561981 */ /* 0x000362000c1e9900 */
[----:B------:R-:W-:Y:S02]  /*3500*/  ISETP.NE.AND P1, PT, R118, RZ, PT ;  /* 0x000000ff7600720c */ /* 0x000fe40003f25270 */
[----:B0-----:R-:W-:Y:S01]  /*3510*/  @!P2 MOV R41, 0x4 ;  /* 0x000000040029a802 */ /* 0x001fe20000000f00 */
[C---:B------:R-:W-:Y:S01]  /*3520*/  @!P2 IMAD R40, R21.reuse, 0xc400, R80 ;  /* 0x0000c4001528a824 */ /* 0x040fe200078e0250 */
[----:B------:R-:W-:Y:S01]  /*3530*/  @P5 MOV R42, 0x4 ;  /* 0x00000004002a5802 */ /* 0x000fe20000000f00 */
[----:B------:R-:W-:-:S02]  /*3540*/  @P6 IMAD R44, R21, 0xc400, R84 ;  /* 0x0000c400152c6824 */ /* 0x000fc400078e0254 */
[----:B------:R-:W-:Y:S01]  /*3550*/  @!P2 IMAD.WIDE R40, R40, R41, c[0x0][0x160] ;  /* 0x000058002828a625 */ /* 0x000fe200078e0229 */
[----:B------:R-:W-:-:S03]  /*3560*/  P2R R121, PR, RZ, 0x4 ;  /* 0x00000004ff797803 */ /* 0x000fc60000000000 */
[----:B------:R-:W-:Y:S01]  /*3570*/  @P5 IMAD R95, R21, 0xc400, R90 ;  /* 0x0000c400155f5824 */ /* 0x000fe200078e025a */
[----:B------:R0:W5:Y:S01]  /*3580*/  @!P2 LDG.E.CONSTANT R97, [R40.64] ;  /* 0x000000042861a981 */ /* 0x000162000c1e9900 */
[----:B------:R-:W-:Y:S01]  /*3590*/  @!P0 IMAD.WIDE R36, R98, R107, c[0x0][0x160] ;  /* 0x0000580062248625 */ /* 0x000fe200078e026b */
[----:B------:R-:W-:-:S03]  /*35a0*/  ISETP.NE.AND P2, PT, R117, RZ, PT ;  /* 0x000000ff7500720c */ /* 0x000fc60003f45270 */
[----:B------:R-:W-:Y:S01]  /*35b0*/  @P6 IMAD.WIDE R44, R44, R45, c[0x0][0x160] ;  /* 0x000058002c2c6625 */ /* 0x000fe200078e022d */
[----:B------:R0:W5:Y:S01]  /*35c0*/  @!P0 LDG.E.CONSTANT R77, [R36.64] ;  /* 0x00000004244d8981 */ /* 0x000162000c1e9900 */
[----:B-1----:R-:W-:Y:S02]  /*35d0*/  @P3 MOV R39, 0x4 ;  /* 0x0000000400273802 */ /* 0x002fe40000000f00 */
[----:B------:R-:W-:Y:S01]  /*35e0*/  @P5 IMAD.WIDE R42, R95, R42, c[0x0][0x160] ;  /* 0x000058005f2a5625 */ /* 0x000fe200078e022a */
[----:B------:R1:W5:Y:S01]  /*35f0*/  @P6 LDG.E.CONSTANT R89, [R44.64] ;  /* 0x000000042c596981 */ /* 0x000362000c1e9900 */
[----:B------:R-:W-:Y:S02]  /*3600*/  ISETP.NE.AND P6, PT, R114, RZ, PT ;  /* 0x000000ff7200720c */ /* 0x000fe40003fc5270 */
[C---:B------:R-:W-:Y:S01]  /*3610*/  @P3 IMAD R38, R21.reuse, 0xc400, R81 ;  /* 0x0000c40015263824 */ /* 0x040fe200078e0251 */
[----:B------:R-:W-:Y:S01]  /*3620*/  P2R R103, PR, RZ, 0x10 ;  /* 0x00000010ff677803 */ /* 0x000fe20000000000 */
[----:B------:R1:W5:Y:S01]  /*3630*/  @P5 LDG.E.CONSTANT R88, [R42.64] ;  /* 0x000000042a585981 */ /* 0x000362000c1e9900 */
[----:B0-----:R-:W-:Y:S01]  /*3640*/  @!P0 MOV R37, 0x4 ;  /* 0x0000000400258802 */ /* 0x001fe20000000f00 */
[----:B------:R-:W-:Y:S01]  /*3650*/  @!P0 IMAD R36, R21, 0xc400, R82 ;  /* 0x0000c40015248824 */ /* 0x000fe200078e0252 */
[----:B------:R-:W-:Y:S01]  /*3660*/  ISETP.NE.AND P4, PT, R116, RZ, PT ;  /* 0x000000ff7400720c */ /* 0x000fe20003f85270 */
[----:B------:R-:W-:Y:S01]  /*3670*/  @P3 IMAD.WIDE R38, R38, R39, c[0x0][0x160] ;  /* 0x0000580026263625 */ /* 0x000fe200078e0227 */
[----:B------:R-:W-:-:S02]  /*3680*/  ISETP.NE.AND P5, PT, R115, RZ, PT ;  /* 0x000000ff7300720c */ /* 0x000fc40003fa5270 */
[----:B------:R-:W-:Y:S01]  /*3690*/  MOV R95, RZ ;  /* 0x000000ff005f7202 */ /* 0x000fe20000000f00 */
[C---:B-1----:R-:W-:Y:S01]  /*36a0*/  @!P0 IMAD R44, R21.reuse, 0xc400, R60 ;  /* 0x0000c400152c8824 */ /* 0x042fe200078e023c */
[----:B------:R-:W-:Y:S01]  /*36b0*/  @!P0 MOV R45, 0x4 ;  /* 0x00000004002d8802 */ /* 0x000fe20000000f00 */
[----:B------:R-:W-:Y:S01]  /*36c0*/  @P1 IMAD R42, R21, 0xc400, R61 ;  /* 0x0000c400152a1824 */ /* 0x000fe200078e023d */
[----:B------:R-:W-:Y:S01]  /*36d0*/  @P1 MOV R43, 0x4 ;  /* 0x00000004002b1802 */ /* 0x000fe20000000f00 */
[----:B------:R-:W-:Y:S01]  /*36e0*/  @!P0 IMAD.WIDE R36, R36, R37, c[0x0][0x160] ;  /* 0x0000580024248625 */ /* 0x000fe200078e0225 */
[----:B------:R-:W-:Y:S01]  /*36f0*/  CS2R R98, SRZ ;  /* 0x0000000000627805 */ /* 0x000fe2000001ff00 */
[----:B------:R0:W5:Y:S02]  /*3700*/  @P3 LDG.E.CONSTANT R96, [R38.64] ;  /* 0x0000000426603981 */ /* 0x000164000c1e9900 */
[----:B------:R-:W-:Y:S01]  /*3710*/  @P1 IMAD.WIDE R42, R42, R43, c[0x0][0x160] ;  /* 0x000058002a2a1625 */ /* 0x000fe200078e022b */
[----:B------:R-:W-:Y:S01]  /*3720*/  ISETP.NE.AND P3, PT, R113, RZ, PT ;  /* 0x000000ff7100720c */ /* 0x000fe20003f65270 */
[----:B------:R1:W5:Y:S02]  /*3730*/  @!P0 LDG.E.CONSTANT R95, [R36.64] ;  /* 0x00000004245f8981 */ /* 0x000364000c1e9900 */
[----:B------:R-:W-:-:S02]  /*3740*/  @!P0 IMAD.WIDE R44, R44, R45, c[0x0][0x160] ;  /* 0x000058002c2c8625 */ /* 0x000fc400078e022d */
[----:B------:R0:W5:Y:S01]  /*3750*/  @P1 LDG.E.CONSTANT R98, [R42.64] ;  /* 0x000000042a621981 */ /* 0x000162000c1e9900 */
[----:B------:R-:W-:-:S03]  /*3760*/  ISETP.NE.AND P1, PT, R112, RZ, PT ;  /* 0x000000ff7000720c */ /* 0x000fc60003f25270 */
[----:B------:R0:W5:Y:S01]  /*3770*/  @!P0 LDG.E.CONSTANT R99, [R44.64] ;  /* 0x000000042c638981 */ /* 0x000162000c1e9900 */
[----:B-1----:R-:W-:Y:S01]  /*3780*/  @P2 MOV R37, 0x4 ;  /* 0x0000000400252802 */ /* 0x002fe20000000f00 */
[C---:B------:R-:W-:Y:S01]  /*3790*/  @P2 IMAD R36, R21.reuse, 0xc400, R59 ;  /* 0x0000c40015242824 */ /* 0x040fe200078e023b */
[----:B0-----:R-:W-:Y:S02]  /*37a0*/  @P4 MOV R39, 0x4 ;  /* 0x0000000400274802 */ /* 0x001fe40000000f00 */
[----:B------:R-:W-:Y:S01]  /*37b0*/  @P6 MOV R43, 0x4 ;  /* 0x00000004002b6802 */ /* 0x000fe20000000f00 */
[----:B------:R-:W-:Y:S01]  /*37c0*/  @P6 IMAD R42, R21, 0xc400, R54 ;  /* 0x0000c400152a6824 */ /* 0x000fe200078e0236 */
[----:B------:R-:W-:Y:S01]  /*37d0*/  @P5 MOV R41, 0x4 ;  /* 0x0000000400295802 */ /* 0x000fe20000000f00 */
[----:B------:R-:W-:Y:S01]  /*37e0*/  @P2 IMAD.WIDE R36, R36, R37, c[0x0][0x160] ;  /* 0x0000580024242625 */ /* 0x000fe200078e0225 */
[----:B------:R-:W-:Y:S01]  /*37f0*/  CS2R R44, SRZ ;  /* 0x00000000002c7805 */ /* 0x000fe2000001ff00 */
[----:B------:R-:W-:-:S02]  /*3800*/  CS2R R106, SRZ ;  /* 0x00000000006a7805 */ /* 0x000fc4000001ff00 */
[C---:B------:R-:W-:Y:S02]  /*3810*/  @P4 IMAD R38, R21.reuse, 0xc400, R58 ;  /* 0x0000c40015264824 */ /* 0x040fe400078e023a */
[----:B------:R-:W-:Y:S01]  /*3820*/  @P5 IMAD R40, R21, 0xc400, R56 ;  /* 0x0000c40015285824 */ /* 0x000fe200078e0238 */
[----:B------:R0:W5:Y:S01]  /*3830*/  @P2 LDG.E.CONSTANT R44, [R36.64] ;  /* 0x00000004242c2981 */ /* 0x000162000c1e9900 */
[----:B------:R-:W-:Y:S01]  /*3840*/  @P6 IMAD.WIDE R42, R42, R43, c[0x0][0x160] ;  /* 0x000058002a2a6625 */ /* 0x000fe200078e022b */
[----:B------:R-:W-:-:S03]  /*3850*/  ISETP.NE.AND P2, PT, R121, RZ, PT ;  /* 0x000000ff7900720c */ /* 0x000fc60003f45270 */
[----:B------:R-:W-:Y:S01]  /*3860*/  @P4 IMAD.WIDE R38, R38, R39, c[0x0][0x160] ;  /* 0x0000580026264625 */ /* 0x000fe200078e0227 */
[----:B------:R1:W5:Y:S03]  /*3870*/  @P6 LDG.E.CONSTANT R107, [R42.64] ;  /* 0x000000042a6b6981 */ /* 0x000366000c1e9900 */
[----:B------:R-:W-:Y:S01]  /*3880*/  @P5 IMAD.WIDE R40, R40, R41, c[0x0][0x160] ;  /* 0x0000580028285625 */ /* 0x000fe200078e0229 */
[----:B0-----:R-:W-:Y:S01]  /*3890*/  @P3 MOV R37, 0x4 ;  /* 0x0000000400253802 */ /* 0x001fe20000000f00 */
[----:B------:R0:W5:Y:S01]  /*38a0*/  @P4 LDG.E.CONSTANT R45, [R38.64] ;  /* 0x00000004262d4981 */ /* 0x000162000c1e9900 */
[----:B------:R-:W-:Y:S01]  /*38b0*/  ISETP.NE.AND P6, PT, R111, RZ, PT ;  /* 0x000000ff6f00720c */ /* 0x000fe20003fc5270 */
[----:B------:R-:W-:Y:S02]  /*38c0*/  @P3 IMAD R36, R21, 0xc400, R53 ;  /* 0x0000c40015243824 */ /* 0x000fe400078e0235 */
[----:B------:R0:W5:Y:S01]  /*38d0*/  @P5 LDG.E.CONSTANT R106, [R40.64] ;  /* 0x00000004286a5981 */ /* 0x000162000c1e9900 */
[----:B-1----:R-:W-:Y:S01]  /*38e0*/  CS2R R42, SRZ ;  /* 0x00000000002a7805 */ /* 0x002fe2000001ff00 */
[----:B------:R-:W-:Y:S01]  /*38f0*/  @P3 IMAD.WIDE R36, R36, R37, c[0x0][0x160] ;  /* 0x0000580024243625 */ /* 0x000fe200078e0225 */
[----:B------:R-:W-:-:S02]  /*3900*/  ISETP.NE.AND P5, PT, R101, RZ, PT ;  /* 0x000000ff6500720c */ /* 0x000fc40003fa5270 */
[----:B0-----:R-:W-:Y:S01]  /*3910*/  @!P0 MOV R39, 0x4 ;  /* 0x0000000400278802 */ /* 0x001fe20000000f00 */
[C---:B------:R-:W-:Y:S01]  /*3920*/  @!P0 IMAD R38, R21.reuse, 0xc400, R52 ;  /* 0x0000c40015268824 */ /* 0x040fe200078e0234 */
[----:B------:R-:W-:Y:S01]  /*3930*/  @P1 MOV R40, 0x4 ;  /* 0x0000000400281802 */ /* 0x000fe20000000f00 */
[----:B------:R-:W-:Y:S01]  /*3940*/  @P1 IMAD R41, R21, 0xc400, R27 ;  /* 0x0000c40015291824 */ /* 0x000fe200078e021b */
[----:B------:R-:W-:Y:S01]  /*3950*/  MOV R101, RZ ;  /* 0x000000ff00657202 */ /* 0x000fe20000000f00 */
[----:B------:R-:W-:Y:S01]  /*3960*/  @!P0 IMAD.WIDE R38, R38, R39, c[0x0][0x160] ;  /* 0x0000580026268625 */ /* 0x000fe200078e0227 */
[----:B------:R0:W5:Y:S03]  /*3970*/  @P3 LDG.E.CONSTANT R42, [R36.64] ;  /* 0x00000004242a3981 */ /* 0x000166000c1e9900 */
[----:B------:R-:W-:Y:S01]  /*3980*/  @P1 IMAD.WIDE R40, R41, R40, c[0x0][0x160] ;  /* 0x0000580029281625 */ /* 0x000fe200078e0228 */
[----:B------:R-:W-:Y:S01]  /*3990*/  ISETP.NE.AND P3, PT, R51, RZ, PT ;  /* 0x000000ff3300720c */ /* 0x000fe20003f65270 */
[----:B------:R1:W5:Y:S04]  /*39a0*/  @!P0 LDG.E.CONSTANT R43, [R38.64] ;  /* 0x00000004262b8981 */ /* 0x000368000c1e9900 */
[----:B------:R1:W5:Y:S01]  /*39b0*/  @P1 LDG.E.CONSTANT R101, [R40.64] ;  /* 0x0000000428651981 */ /* 0x000362000c1e9900 */
[----:B0-----:R-:W-:Y:S01]  /*39c0*/  @!P2 MOV R37, 0x4 ;  /* 0x000000040025a802 */ /* 0x001fe20000000f00 */
[C---:B------:R-:W-:Y:S01]  /*39d0*/  @!P2 IMAD R36, R21.reuse, 0xc400, R26 ;  /* 0x0000c4001524a824 */ /* 0x040fe200078e021a */
[----:B-1----:R-:W-:Y:S01]  /*39e0*/  @P6 MOV R38, 0x4 ;  /* 0x0000000400266802 */ /* 0x002fe20000000f00 */
[----:B------:R-:W-:-:S02]  /*39f0*/  @P6 IMAD R39, R21, 0xc400, R25 ;  /* 0x0000c40015276824 */ /* 0x000fc400078e0219 */
[----:B------:R-:W-:Y:S01]  /*3a00*/  @!P2 IMAD.WIDE R36, R36, R37, c[0x0][0x160] ;  /* 0x000058002424a625 */ /* 0x000fe200078e0225 */
[----:B------:R-:W-:Y:S01]  /*3a10*/  CS2R R40, SRZ ;  /* 0x0000000000287805 */ /* 0x000fe2000001ff00 */
[----:B------:R-:W-:Y:S02]  /*3a20*/  ISETP.NE.AND P1, PT, R50, RZ, PT ;  /* 0x000000ff3200720c */ /* 0x000fe40003f25270 */
[----:B------:R-:W-:-:S03]  /*3a30*/  @P6 IMAD.WIDE R38, R39, R38, c[0x0][0x160] ;  /* 0x0000580027266625 */ /* 0x000fc600078e0226 */
[----:B------:R0:W5:Y:S01]  /*3a40*/  @!P2 LDG.E.CONSTANT R40, [R36.64] ;  /* 0x000000042428a981 */ /* 0x000162000c1e9900 */
[----:B------:R-:W-:-:S03]  /*3a50*/  CS2R R50, SRZ ;  /* 0x0000000000327805 */ /* 0x000fc6000001ff00 */
[----:B------:R1:W5:Y:S01]  /*3a60*/  @P6 LDG.E.CONSTANT R41, [R38.64] ;  /* 0x0000000426296981 */ /* 0x000362000c1e9900 */
[----:B0-----:R-:W-:Y:S01]  /*3a70*/  @!P0 MOV R37, 0x4 ;  /* 0x0000000400258802 */ /* 0x001fe20000000f00 */
[C---:B------:R-:W-:Y:S01]  /*3a80*/  @!P0 IMAD R36, R21.reuse, 0xc400, R23 ;  /* 0x0000c40015248824 */ /* 0x040fe200078e0217 */
[----:B-1----:R-:W-:Y:S01]  /*3a90*/  @P3 MOV R38, 0x4 ;  /* 0x0000000400263802 */ /* 0x002fe20000000f00 */
[----:B------:R-:W-:Y:S02]  /*3aa0*/  @P3 IMAD R39, R21, 0xc400, R13 ;  /* 0x0000c40015273824 */ /* 0x000fe400078e020d */
[----:B------:R-:W-:-:S04]  /*3ab0*/  @!P0 IMAD.WIDE R36, R36, R37, c[0x0][0x160] ;  /* 0x0000580024248625 */ /* 0x000fc800078e0225 */
[----:B------:R-:W-:Y:S01]  /*3ac0*/  @P3 IMAD.WIDE R38, R39, R38, c[0x0][0x160] ;  /* 0x0000580027263625 */ /* 0x000fe200078e0226 */
[----:B------:R0:W5:Y:S04]  /*3ad0*/  @!P0 LDG.E.CONSTANT R50, [R36.64] ;  /* 0x0000000424328981 */ /* 0x000168000c1e9900 */
[----:B------:R1:W5:Y:S01]  /*3ae0*/  @P3 LDG.E.CONSTANT R51, [R38.64] ;  /* 0x0000000426333981 */ /* 0x000362000c1e9900 */
[----:B0-----:R-:W-:Y:S01]  /*3af0*/  @P1 MOV R36, 0x4 ;  /* 0x0000000400241802 */ /* 0x001fe20000000f00 */
[----:B------:R-:W-:Y:S01]  /*3b00*/  @P1 IMAD R37, R21, 0xc400, R12 ;  /* 0x0000c40015251824 */ /* 0x000fe200078e020c */
[----:B-1----:R-:W-:-:S03]  /*3b10*/  CS2R R38, SRZ ;  /* 0x0000000000267805 */ /* 0x002fc6000001ff00 */
[----:B------:R-:W-:-:S05]  /*3b20*/  @P1 IMAD.WIDE R36, R37, R36, c[0x0][0x160] ;  /* 0x0000580025241625 */ /* 0x000fca00078e0224 */
[----:B------:R0:W5:Y:S02]  /*3b30*/  @P1 LDG.E.CONSTANT R38, [R36.64] ;  /* 0x0000000424261981 */ /* 0x000164000c1e9900 */
[----:B0-----:R-:W-:Y:S01]  /*3b40*/  @!P2 MOV R36, 0x4 ;  /* 0x000000040024a802 */ /* 0x001fe20000000f00 */
[----:B------:R-:W-:-:S04]  /*3b50*/  @!P2 IMAD R37, R21, 0xc400, R16 ;  /* 0x0000c4001525a824 */ /* 0x000fc800078e0210 */
[----:B------:R-:W-:-:S05]  /*3b60*/  @!P2 IMAD.WIDE R36, R37, R36, c[0x0][0x160] ;  /* 0x000058002524a625 */ /* 0x000fca00078e0224 */
[----:B------:R-:W5:Y:S04]  /*3b70*/  @!P2 LDG.E.CONSTANT R39, [R36.64] ;  /* 0x000000042427a981 */ /* 0x000f68000c1e9900 */
[----:B------:R-:W0:Y:S04]  /*3b80*/  S2R R121, SR_TID.X ;  /* 0x0000000000797919 */ /* 0x000e280000002100 */
[----:B--2---:R1:W-:Y:S04]  /*3b90*/  STS [R0.X4+0x930], R30 ;  /* 0x0009301e00007388 */ /* 0x0043e80000004800 */
[----:B----4-:R1:W-:Y:S04]  /*3ba0*/  STS [R0.X4+0xf50], R49 ;  /* 0x000f503100007388 */ /* 0x0103e80000004800 */
[----:B---3--:R1:W-:Y:S04]  /*3bb0*/  STS [R0.X4+0x21b0], R24 ;  /* 0x0021b01800007388 */ /* 0x0083e80000004800 */
[----:B-----5:R1:W-:Y:S04]  /*3bc0*/  STS [R0.X4+0x27d0], R48 ;  /* 0x0027d03000007388 */ /* 0x0203e80000004800 */
[----:B------:R1:W-:Y:S04]  /*3bd0*/  STS [R0.X4+0x2df0], R19 ;  /* 0x002df01300007388 */ /* 0x0003e80000004800 */
[----:B------:R1:W-:Y:S04]  /*3be0*/  STS [R0.X4+0x4670], R20 ;  /* 0x0046701400007388 */ /* 0x0003e80000004800 */
[----:B------:R1:W-:Y:S04]  /*3bf0*/  STS [R0.X4+0x4c90], R47 ;  /* 0x004c902f00007388 */ /* 0x0003e80000004800 */
[----:B------:R1:W-:Y:S04]  /*3c00*/  STS [R0.X4+0x6510], R46 ;  /* 0x0065102e00007388 */ /* 0x0003e80000004800 */
[----:B------:R1:W-:Y:S04]  /*3c10*/  STS [R0.X4+0x6b30], R31 ;  /* 0x006b301f00007388 */ /* 0x0003e80000004800 */
[----:B------:R1:W-:Y:S04]  /*3c20*/  STS [R0.X4+0x310], R35 ;  /* 0x0003102300007388 */ /* 0x0003e80000004800 */
[----:B------:R1:W-:Y:S01]  /*3c30*/  STS [R0.X4+0x7150], R34 ;  /* 0x0071502200007388 */ /* 0x0003e20000004800 */
[----:B0-----:R-:W-:Y:S01]  /*3c40*/  ISETP.GT.AND P6, PT, R121, 0x23, PT ;  /* 0x000000237900780c */ /* 0x001fe20003fc4270 */
[----:B------:R-:W-:Y:S01]  /*3c50*/  BSSY B0, `(.L_x_0) ;  /* 0x0000029000007945 */ /* 0x000fe20003800000 */
[----:B------:R-:W-:Y:S01]  /*3c60*/  ISETP.NE.AND P4, PT, R103, RZ, PT ;  /* 0x000000ff6700720c */ /* 0x000fe20003f85270 */
[----:B------:R1:W-:Y:S04]  /*3c70*/  STS [R0.X4], R72 ;  /* 0x0000004800007388 */ /* 0x0003e80000004800 */
[----:B------:R1:W-:Y:S04]  /*3c80*/  STS [R0.X4+0x620], R73 ;  /* 0x0006204900007388 */ /* 0x0003e80000004800 */
        /* <DEDUP_REMOVED lines=25> */
[----:B------:R1:W-:Y:S01]  /*3e20*/  STS [R0.X4+0x7460], R39 ;  /* 0x0074602700007388 */ /* 0x0003e20000004800 */
[----:B------:R-:W-:Y:S05]  /*3e30*/  @P6 BRA `(.L_x_1) ;  /* 0x000000a000006947 */ /* 0x000fea0003800000 */
[----:B------:R-:W-:Y:S01]  /*3e40*/  ISETP.NE.AND P6, PT, R110, RZ, PT ;  /* 0x000000ff6e00720c */ /* 0x000fe20003fc5270 */
[----:B------:R-:W-:Y:S01]  /*3e50*/  BSSY B1, `(.L_x_2) ;  /* 0x0000007000017945 */ /* 0x000fe20003800000 */
[----:B-1----:R-:W-:-:S11]  /*3e60*/  MOV R31, RZ ;  /* 0x000000ff001f7202 */ /* 0x002fd60000000f00 */
[----:B------:R-:W-:Y:S05]  /*3e70*/  @!P6 BRA `(.L_x_3) ;  /* 0x000000400000e947 */ /* 0x000fea0003800000 */
[----:B------:R-:W-:Y:S01]  /*3e80*/  HFMA2.MMA R31, -RZ, RZ, 0, 2.384185791015625e-07 ;  /* 0x00000004ff1f7435 */ /* 0x000fe200000001ff */
[----:B------:R-:W-:-:S09]  /*3e90*/  IMAD R30, R21, 0xc400, R18 ;  /* 0x0000c400151e7824 */ /* 0x000fd200078e0212 */
[----:B------:R-:W-:-:S06]  /*3ea0*/  IMAD.WIDE R30, R30, R31, c[0x0][0x160] ;  /* 0x000058001e1e7625 */ /* 0x000fcc00078e021f */
[----:B------:R0:W5:Y:S02]  /*3eb0*/  LDG.E.CONSTANT R31, [R30.64] ;  /* 0x000000041e1f7981 */ /* 0x000164000c1e9900 */
.L_x_3:
[----:B------:R-:W-:Y:S05]  /*3ec0*/  BSYNC B1 ;  /* 0x0000000000017941 */ /* 0x000fea0003800000 */
.L_x_2:
[----:B-----5:R1:W-:Y:S02]  /*3ed0*/  STS [R0.X4+0x7770], R31 ;  /* 0x0077701f00007388 */ /* 0x0203e40000004800 */
.L_x_1:
[----:B------:R-:W-:Y:S05]  /*3ee0*/  BSYNC B0 ;  /* 0x0000000000007941 */ /* 0x000fea0003800000 */
.L_x_0:
[----:B------:R-:W-:Y:S02]  /*3ef0*/  ISETP.GT.AND P6, PT, R121, 0xab, PT ;  /* 0x000000ab7900780c */ /* 0x000fe40003fc4270 */
[----:B------:R-:W-:Y:S01]  /*3f00*/  MOV R103, 0x4 ;  /* 0x0000000400677802 */ /* 0x000fe20000000f00 */
[C---:B-1----:R-:W-:Y:S02]  /*3f10*/  IMAD R20, R21.reuse, 0x90, R4 ;  /* 0x0000009015147824 */ /* 0x042fe400078e0204 */
[C---:B------:R-:W-:Y:S02]  /*3f20*/  IMAD R34, R21.reuse, 0x90, R10 ;  /* 0x0000009015227824 */ /* 0x040fe400078e020a */
[----:B------:R-:W-:-:S06]  /*3f30*/  IMAD R36, R21, 0x90, R7 ;  /* 0x0000009015247824 */ /* 0x000fcc00078e0207 */
[C---:B0-----:R-:W-:Y:S02]  /*3f40*/  @!P6 IMAD R30, R21.reuse, 0x90, R9 ;  /* 0x00000090151ee824 */ /* 0x041fe400078e0209 */
[----:B------:R-:W-:Y:S02]  /*3f50*/  IMAD R38, R21, 0x90, R6 ;  /* 0x0000009015267824 */ /* 0x000fe400078e0206 */
[----:B------:R-:W-:-:S04]  /*3f60*/  @!P6 IMAD.WIDE R30, R30, R103, c[0x0][0x168] ;  /* 0x00005a001e1ee625 */ /* 0x000fc800078e0267 */
[----:B------:R-:W-:Y:S01]  /*3f70*/  IMAD R40, R21, 0x90, R8 ;  /* 0x0000009015287824 */ /* 0x000fe200078e0208 */
[----:B------:R0:W2:Y:S01]  /*3f80*/  @!P6 LDG.E.CONSTANT R19, [R30.64] ;  /* 0x000000041e13e981 */ /* 0x0000a2000c1e9900 */
[----:B------:R-:W-:-:S04]  /*3f90*/  IMAD.WIDE R34, R34, R103, c[0x0][0x168] ;  /* 0x00005a0022227625 */ /* 0x000fc800078e0267 */
[-C--:B------:R-:W-:Y:S02]  /*3fa0*/  IMAD.WIDE R36, R36, R103.reuse, c[0x0][0x168] ;  /* 0x00005a0024247625 */ /* 0x080fe400078e0267 */
[----:B------:R-:W3:Y:S02]  /*3fb0*/  LDG.E.CONSTANT R35, [R34.64] ;  /* 0x0000000422237981 */ /* 0x000ee4000c1e9900 */
[-C--:B------:R-:W-:Y:S02]  /*3fc0*/  IMAD.WIDE R38, R38, R103.reuse, c[0x0][0x168] ;  /* 0x00005a0026267625 */ /* 0x080fe400078e0267 */
[----:B------:R-:W4:Y:S02]  /*3fd0*/  LDG.E.CONSTANT R37, [R36.64] ;  /* 0x0000000424257981 */ /* 0x000f24000c1e9900 */
[-C--:B0-----:R-:W-:Y:S02]  /*3fe0*/  IMAD.WIDE R30, R20, R103.reuse, c[0x0][0x168] ;  /* 0x00005a00141e7625 */ /* 0x081fe400078e0267 */
[----:B------:R-:W5:Y:S02]  /*3ff0*/  LDG.E.CONSTANT R39, [R38.64] ;  /* 0x0000000426277981 */ /* 0x000f64000c1e9900 */
[----:B------:R-:W-:-:S02]  /*4000*/  IMAD.WIDE R40, R40, R103, c[0x0][0x168] ;  /* 0x00005a0028287625 */ /* 0x000fc400078e0267 */
[----:B------:R-:W5:Y:S04]  /*4010*/  LDG.E.CONSTANT R31, [R30.64] ;  /* 0x000000041e1f7981 */ /* 0x000f68000c1e9900 */
[----:B------:R-:W5:Y:S04]  /*4020*/  LDG.E.CONSTANT R41, [R40.64] ;  /* 0x0000000428297981 */ /* 0x000f68000c1e9900 */
[----:B--2---:R0:W-:Y:S04]  /*4030*/  @!P6 STS [R0.X4+0x8750], R19 ;  /* 0x008750130000e388 */ /* 0x0041e80000004800 */
[----:B---3--:R-:W-:Y:S04]  /*4040*/  STS [R0.X4+0x7b10], R35 ;  /* 0x007b102300007388 */ /* 0x008fe80000004800 */
[----:B----4-:R-:W-:Y:S04]  /*4050*/  STS [R0.X4+0x7e20], R37 ;  /* 0x007e202500007388 */ /* 0x010fe80000004800 */
[----:B-----5:R-:W-:Y:S04]  /*4060*/  STS [R0.X4+0x8130], R39 ;  /* 0x0081302700007388 */ /* 0x020fe80000004800 */
[----:B------:R-:W-:Y:S04]  /*4070*/  STS [R0.X4+0x7800], R31 ;  /* 0x0078001f00007388 */ /* 0x000fe80000004800 */
[----:B------:R-:W-:Y:S01]  /*4080*/  STS [R0.X4+0x8440], R41 ;  /* 0x0084402900007388 */ /* 0x000fe20000004800 */
[----:B0-----:R-:W-:-:S03]  /*4090*/  HFMA2.MMA R19, -RZ, RZ, 0, 0 ;  /* 0x00000000ff137435 */ /* 0x001fc600000001ff */
[----:B------:R-:W-:Y:S06]  /*40a0*/  BAR.SYNC 0x0 ;  /* 0x0000000000007b1d */ /* 0x000fec0000000000 */
.L_x_5:
[----:B------:R-:W-:Y:S02]  /*40b0*/  LEA R20, R17, R22, 0x6 ;  /* 0x0000001611147211 */ /* 0x000fe400078e30ff */
[----:B------:R-:W-:-:S03]  /*40c0*/  LEA R24, R2, R19, 0x1 ;  /* 0x0000001302187211 */ /* 0x000fc600078e08ff */
[C---:B------:R-:W-:Y:S01]  /*40d0*/  IMAD R20, R19.reuse, 0xf00, R20 ;  /* 0x00000f0013147824 */ /* 0x040fe200078e0214 */
[----:B------:R-:W-:Y:S01]  /*40e0*/  IADD3 R19, R19, 0x1, RZ ;  /* 0x0000000113137810 */ /* 0x000fe20007ffe0ff */
[----:B------:R-:W-:-:S03]  /*40f0*/  IMAD R24, R24, 0x48, RZ ;  /* 0x0000004818187824 */ /* 0x000fc600078e02ff */
[----:B------:R-:W-:Y:S01]  /*4100*/  LDS.64 R30, [R20.X4] ;  /* 0x00000000141e7984 */ /* 0x000fe20000004a00 */
[----:B------:R-:W-:-:S03]  /*4110*/  ISETP.GE.U32.AND P6, PT, R19, 0x2, PT ;  /* 0x000000021300780c */ /* 0x000fc60003fc6070 */
[----:B------:R-:W0:Y:S04]  /*4120*/  LDS.128 R44, [R24.X4+0x7800] ;  /* 0x00780000182c7984 */ /* 0x000e280000004c00 */
[----:B------:R-:W1:Y:S04]  /*4130*/  LDS.128 R48, [R24.X4+0x8100] ;  /* 0x0081000018307984 */ /* 0x000e680000004c00 */
[----:B------:R-:W2:Y:S04]  /*4140*/  LDS.64 R34, [R20.X4+0x8] ;  /* 0x0000080014227984 */ /* 0x000ea80000004a00 */
[----:B------:R-:W3:Y:S04]  /*4150*/  LDS.64 R72, [R20.X4+0x40] ;  /* 0x0000400014487984 */ /* 0x000ee80000004a00 */
[----:B------:R-:W4:Y:S04]  /*4160*/  LDS.128 R36, [R24.X4+0x7810] ;  /* 0x0078100018247984 */ /* 0x000f280000004c00 */
[----:B------:R-:W5:Y:S04]  /*4170*/  LDS.128 R40, [R24.X4+0x8110] ;  /* 0x0081100018287984 */ /* 0x000f680000004c00 */
[----:B------:R-:W3:Y:S04]  /*4180*/  LDS.64 R74, [R20.X4+0x48] ;  /* 0x00004800144a7984 */ /* 0x000ee80000004a00 */
[----:B------:R-:W4:Y:S01]  /*4190*/  LDS.64 R76, [R20.X4+0x80] ;  /* 0x00008000144c7984 */ /* 0x000f220000004a00 */
[----:B0-----:R-:W-:-:S02]  /*41a0*/  FFMA R62, R44, R30, R62 ;  /* 0x0000001e2c3e7223 */ /* 0x001fc4000000003e */
[-C--:B------:R-:W-:Y:S02]  /*41b0*/  FFMA R63, R44, R31.reuse, R63 ;  /* 0x0000001f2c3f7223 */ /* 0x080fe4000000003f */
[C---:B-1----:R-:W-:Y:S02]  /*41c0*/  FFMA R30, R48.reuse, R30, R64 ;  /* 0x0000001e301e7223 */ /* 0x042fe40000000040 */
[-C--:B------:R-:W-:Y:S02]  /*41d0*/  FFMA R65, R48, R31.reuse, R65 ;  /* 0x0000001f30417223 */ /* 0x080fe40000000041 */
[-C--:B------:R-:W-:Y:S02]  /*41e0*/  FFMA R87, R45, R31.reuse, R62 ;  /* 0x0000001f2d577223 */ /* 0x080fe4000000003e */
[----:B------:R-:W-:Y:S02]  /*41f0*/  FFMA R31, R49, R31, R30 ;  /* 0x0000001f311f7223 */ /* 0x000fe4000000001e */
[----:B--2---:R-:W-:-:S02]  /*4200*/  FFMA R30, R34, R45, R63 ;  /* 0x0000002d221e7223 */ /* 0x004fc4000000003f */
[----:B------:R-:W0:Y:S01]  /*4210*/  LDS.64 R62, [R20.X4+0xc0] ;  /* 0x0000c000143e7984 */ /* 0x000e220000004a00 */
[C---:B------:R-:W-:Y:S02]  /*4220*/  FFMA R65, R34.reuse, R49, R65 ;  /* 0x0000003122417223 */ /* 0x040fe40000000041 */
[C---:B------:R-:W-:Y:S02]  /*4230*/  FFMA R87, R34.reuse, R46, R87 ;  /* 0x0000002e22577223 */ /* 0x040fe40000000057 */
[----:B------:R-:W-:Y:S02]  /*4240*/  FFMA R31, R34, R50, R31 ;  /* 0x00000032221f7223 */ /* 0x000fe4000000001f */
[-C--:B------:R-:W-:Y:S02]  /*4250*/  FFMA R34, R50, R35.reuse, R65 ;  /* 0x0000002332227223 */ /* 0x080fe40000000041 */
[----:B------:R-:W1:Y:S01]  /*4260*/  LDS.64 R64, [R20.X4+0x88] ;  /* 0x0000880014407984 */ /* 0x000e620000004a00 */
[----:B------:R-:W-:-:S02]  /*4270*/  FFMA R30, R46, R35, R30 ;  /* 0x000000232e1e7223 */ /* 0x000fc4000000001e */
[-C--:B---3--:R-:W-:Y:S02]  /*4280*/  FFMA R68, R44, R72.reuse, R68 ;  /* 0x000000482c447223 */ /* 0x088fe40000000044 */
[----:B------:R-:W-:Y:S02]  /*4290*/  FFMA R86, R48, R72, R69 ;  /* 0x0000004830567223 */ /* 0x000fe40000000045 */
[C---:B------:R-:W-:Y:S02]  /*42a0*/  FFMA R87, R72.reuse, R47, R87 ;  /* 0x0000002f48577223 */ /* 0x040fe40000000057 */
[----:B------:R-:W-:Y:S02]  /*42b0*/  FFMA R31, R72, R51, R31 ;  /* 0x00000033481f7223 */ /* 0x000fe4000000001f */
[-C--:B------:R-:W-:Y:S02]  /*42c0*/  FFMA R66, R44, R73.reuse, R66 ;  /* 0x000000492c427223 */ /* 0x080fe40000000042 */
[----:B------:R-:W-:-:S02]  /*42d0*/  FFMA R69, R48, R73, R67 ;  /* 0x0000004930457223 */ /* 0x000fc40000000043 */
[-C--:B------:R-:W-:Y:S02]  /*42e0*/  FFMA R89, R45, R73.reuse, R68 ;  /* 0x000000492d597223 */ /* 0x080fe40000000044 */
[-C--:B------:R-:W-:Y:S02]  /*42f0*/  FFMA R95, R49, R73.reuse, R86 ;  /* 0x00000049315f7223 */ /* 0x080fe40000000056 */
[-C--:B------:R-:W-:Y:S02]  /*4300*/  FFMA R35, R47, R73.reuse, R30 ;  /* 0x000000492f237223 */ /* 0x080fe4000000001e */
[-C--:B------:R-:W-:Y:S02]  /*4310*/  FFMA R67, R51, R73.reuse, R34 ;  /* 0x0000004933437223 */ /* 0x080fe40000000022 */
[-C--:B----4-:R-:W-:Y:S02]  /*4320*/  FFMA R87, R36, R73.reuse, R87 ;  /* 0x0000004924577223 */ /* 0x090fe40000000057 */
[----:B-----5:R-:W-:-:S02]  /*4330*/  FFMA R73, R40, R73, R31 ;  /* 0x0000004928497223 */ /* 0x020fc4000000001f */
[C---:B------:R-:W-:Y:S02]  /*4340*/  FFMA R30, R74.reuse, R45, R66 ;  /* 0x0000002d4a1e7223 */ /* 0x040fe40000000042 */
[C---:B------:R-:W-:Y:S02]  /*4350*/  FFMA R69, R74.reuse, R49, R69 ;  /* 0x000000314a457223 */ /* 0x040fe40000000045 */
[C---:B------:R-:W-:Y:S02]  /*4360*/  FFMA R34, R74.reuse, R46, R89 ;  /* 0x0000002e4a227223 */ /* 0x040fe40000000059 */
[----:B------:R-:W-:Y:S02]  /*4370*/  FFMA R31, R74, R50, R95 ;  /* 0x000000324a1f7223 */ /* 0x000fe4000000005f */
[-C--:B------:R-:W-:Y:S02]  /*4380*/  FFMA R68, R36, R74.reuse, R35 ;  /* 0x0000004a24447223 */ /* 0x080fe40000000023 */
[----:B------:R-:W-:-:S02]  /*4390*/  FFMA R66, R40, R74, R67 ;  /* 0x0000004a28427223 */ /* 0x000fc40000000043 */
[C---:B------:R-:W-:Y:S02]  /*43a0*/  FFMA R87, R74.reuse, R37, R87 ;  /* 0x000000254a577223 */ /* 0x040fe40000000057 */
[----:B------:R-:W-:Y:S02]  /*43b0*/  FFMA R73, R74, R41, R73 ;  /* 0x000000294a497223 */ /* 0x000fe40000000049 */
[-C--:B------:R-:W-:Y:S02]  /*43c0*/  FFMA R74, R46, R75.reuse, R30 ;  /* 0x0000004b2e4a7223 */ /* 0x080fe4000000001e */
[----:B------:R-:W-:Y:S02]  /*43d0*/  FFMA R30, R50, R75, R69 ;  /* 0x0000004b321e7223 */ /* 0x000fe40000000045 */
[-C--:B------:R-:W-:Y:S02]  /*43e0*/  FFMA R72, R44, R76.reuse, R28 ;  /* 0x0000004c2c487223 */ /* 0x080fe4000000001c */
[----:B------:R-:W-:-:S02]  /*43f0*/  FFMA R88, R48, R76, R78 ;  /* 0x0000004c30587223 */ /* 0x000fc4000000004e */
[-C--:B------:R-:W-:Y:S02]  /*4400*/  FFMA R68, R37, R75.reuse, R68 ;  /* 0x0000004b25447223 */ /* 0x080fe40000000044 */
[----:B------:R-:W-:Y:S02]  /*4410*/  FFMA R69, R41, R75, R66 ;  /* 0x0000004b29457223 */ /* 0x000fe40000000042 */
[C---:B------:R-:W-:Y:S01]  /*4420*/  FFMA R34, R76.reuse, R47, R34 ;  /* 0x0000002f4c227223 */ /* 0x040fe20000000022 */
[----:B------:R-:W2:Y:S01]  /*4430*/  LDS.64 R66, [R20.X4+0xc8] ;  /* 0x0000c80014427984 */ /* 0x000ea20000004a00 */
[C---:B------:R-:W-:Y:S02]  /*4440*/  FFMA R31, R76.reuse, R51, R31 ;  /* 0x000000334c1f7223 */ /* 0x040fe4000000001f */
[C---:B------:R-:W-:Y:S02]  /*4450*/  FFMA R78, R76.reuse, R38, R87 ;  /* 0x000000264c4e7223 */ /* 0x040fe40000000057 */
[----:B------:R-:W-:-:S02]  /*4460*/  FFMA R28, R76, R42, R73 ;  /* 0x0000002a4c1c7223 */ /* 0x000fc40000000049 */
[-C--:B------:R-:W-:Y:S02]  /*4470*/  FFMA R73, R49, R77.reuse, R88 ;  /* 0x0000004d31497223 */ /* 0x080fe40000000058 */
[-C--:B------:R-:W-:Y:S02]  /*4480*/  FFMA R76, R44, R77.reuse, R32 ;  /* 0x0000004d2c4c7223 */ /* 0x080fe40000000020 */
[-C--:B------:R-:W-:Y:S02]  /*4490*/  FFMA R86, R48, R77.reuse, R79 ;  /* 0x0000004d30567223 */ /* 0x080fe4000000004f */
[-C--:B------:R-:W-:Y:S02]  /*44a0*/  FFMA R72, R45, R77.reuse, R72 ;  /* 0x0000004d2d487223 */ /* 0x080fe40000000048 */
[-C--:B------:R-:W-:Y:S02]  /*44b0*/  FFMA R74, R47, R77.reuse, R74 ;  /* 0x0000004d2f4a7223 */ /* 0x080fe4000000004a */
[----:B------:R-:W-:-:S02]  /*44c0*/  FFMA R75, R51, R77, R30 ;  /* 0x0000004d334b7223 */ /* 0x000fc4000000001e */
[-C--:B------:R-:W-:Y:S02]  /*44d0*/  FFMA R88, R36, R77.reuse, R34 ;  /* 0x0000004d24587223 */ /* 0x080fe40000000022 */
[-C--:B------:R-:W-:Y:S02]  /*44e0*/  FFMA R89, R40, R77.reuse, R31 ;  /* 0x0000004d28597223 */ /* 0x080fe4000000001f */
[-C--:B------:R-:W-:Y:S02]  /*44f0*/  FFMA R68, R38, R77.reuse, R68 ;  /* 0x0000004d26447223 */ /* 0x080fe40000000044 */
[-C--:B------:R-:W-:Y:S02]  /*4500*/  FFMA R69, R42, R77.reuse, R69 ;  /* 0x0000004d2a457223 */ /* 0x080fe40000000045 */
[-C--:B------:R-:W-:Y:S02]  /*4510*/  FFMA R78, R39, R77.reuse, R78 ;  /* 0x0000004d274e7223 */ /* 0x080fe4000000004e */
[----:B------:R-:W-:-:S02]  /*4520*/  FFMA R87, R43, R77, R28 ;  /* 0x0000004d2b577223 */ /* 0x000fc4000000001c */
[CC--:B0-----:R-:W-:Y:S02]  /*4530*/  FFMA R77, R44.reuse, R62.reuse, R33 ;  /* 0x0000003e2c4d7223 */ /* 0x0c1fe40000000021 */
[-C--:B------:R-:W-:Y:S01]  /*4540*/  FFMA R44, R44, R63.reuse, R29 ;  /* 0x0000003f2c2c7223 */ /* 0x080fe2000000001d */
[----:B------:R-:W-:Y:S01]  /*4550*/  LDS.128 R32, [R24.X4+0x8120] ;  /* 0x0081200018207984 */ /* 0x000fe20000004c00 */
[C---:B------:R-:W-:Y:S02]  /*4560*/  FFMA R71, R48.reuse, R62, R71 ;  /* 0x0000003e30477223 */ /* 0x040fe40000000047 */
[----:B------:R-:W-:Y:S01]  /*4570*/  FFMA R79, R48, R63, R70 ;  /* 0x0000003f304f7223 */ /* 0x000fe20000000046 */
[----:B------:R-:W0:Y:S01]  /*4580*/  LDS.128 R28, [R24.X4+0x7820] ;  /* 0x00782000181c7984 */ /* 0x000e220000004c00 */
[C---:B-1----:R-:W-:Y:S02]  /*4590*/  FFMA R48, R64.reuse, R50, R73 ;  /* 0x0000003240307223 */ /* 0x042fe40000000049 */
[----:B------:R-:W-:-:S02]  /*45a0*/  FFMA R72, R64, R46, R72 ;  /* 0x0000002e40487223 */ /* 0x000fc40000000048 */
[C---:B------:R-:W-:Y:S02]  /*45b0*/  FFMA R73, R64.reuse, R37, R88 ;  /* 0x0000002540497223 */ /* 0x040fe40000000058 */
[----:B------:R-:W-:Y:S02]  /*45c0*/  FFMA R97, R64, R41, R89 ;  /* 0x0000002940617223 */ /* 0x000fe40000000059 */
[C---:B------:R-:W-:Y:S02]  /*45d0*/  FFMA R89, R62.reuse, R47, R72 ;  /* 0x0000002f3e597223 */ /* 0x040fe40000000048 */
[C---:B------:R-:W-:Y:S02]  /*45e0*/  FFMA R88, R62.reuse, R51, R48 ;  /* 0x000000333e587223 */ /* 0x040fe40000000030 */
[C---:B------:R-:W-:Y:S02]  /*45f0*/  FFMA R96, R62.reuse, R38, R73 ;  /* 0x000000263e607223 */ /* 0x040fe40000000049 */
[----:B------:R-:W-:Y:S01]  /*4600*/  FFMA R97, R62, R42, R97 ;  /* 0x0000002a3e617223 */ /* 0x000fe20000000061 */
[----:B------:R-:W1:Y:S01]  /*4610*/  LDS.64 R72, [R20.X4+0x100] ;  /* 0x0001000014487984 */ /* 0x000e620000004a00 */
[----:B------:R-:W-:-:S02]  /*4620*/  FFMA R76, R64, R45, R76 ;  /* 0x0000002d404c7223 */ /* 0x000fc4000000004c */
[-C--:B------:R-:W-:Y:S02]  /*4630*/  FFMA R62, R40, R64.reuse, R75 ;  /* 0x00000040283e7223 */ /* 0x080fe4000000004b */
[----:B------:R-:W-:Y:S02]  /*4640*/  FFMA R48, R64, R49, R86 ;  /* 0x0000003140307223 */ /* 0x000fe40000000056 */
[----:B------:R-:W-:Y:S02]  /*4650*/  FFMA R74, R36, R64, R74 ;  /* 0x00000040244a7223 */ /* 0x000fe4000000004a */
[-C--:B------:R-:W-:Y:S02]  /*4660*/  FFMA R76, R46, R65.reuse, R76 ;  /* 0x000000412e4c7223 */ /* 0x080fe4000000004c */
[-C--:B------:R-:W-:Y:S02]  /*4670*/  FFMA R62, R41, R65.reuse, R62 ;  /* 0x00000041293e7223 */ /* 0x080fe4000000003e */
[----:B------:R-:W-:-:S02]  /*4680*/  FFMA R70, R50, R65, R48 ;  /* 0x0000004132467223 */ /* 0x000fc40000000030 */
[----:B------:R-:W-:Y:S02]  /*4690*/  FFMA R75, R37, R65, R74 ;  /* 0x00000041254b7223 */ /* 0x000fe4000000004a */
        /* <DEDUP_REMOVED lines=9> */
[----:B------:R-:W-:Y:S02]  /*4730*/  FFMA R97, R43, R63, R97 ;  /* 0x0000003f2b617223 */ /* 0x000fe40000000061 */
[----:B------:R-:W3:Y:S01]  /*4740*/  LDS.64 R62, [R20.X4+0x108] ;  /* 0x00010800143e7984 */ /* 0x000ee20000004a00 */
[----:B------:R-:W-:-:S02]  /*4750*/  FFMA R68, R64, R39, R68 ;  /* 0x0000002740447223 */ /* 0x000fc40000000044 */
[----:B------:R-:W-:Y:S02]  /*4760*/  FFMA R69, R64, R43, R69 ;  /* 0x0000002b40457223 */ /* 0x000fe40000000045 */
[C---:B--2---:R-:W-:Y:S02]  /*4770*/  FFMA R44, R66.reuse, R45, R44 ;  /* 0x0000002d422c7223 */ /* 0x044fe4000000002c */
[----:B------:R-:W-:Y:S02]  /*4780*/  FFMA R45, R66, R46, R86 ;  /* 0x0000002e422d7223 */ /* 0x000fe40000000056 */
[-C--:B0-----:R-:W-:Y:S02]  /*4790*/  FFMA R86, R28, R65.reuse, R68 ;  /* 0x000000411c567223 */ /* 0x081fe40000000044 */
[----:B------:R-:W-:Y:S02]  /*47a0*/  FFMA R95, R32, R65, R69 ;  /* 0x00000041205f7223 */ /* 0x000fe40000000045 */
[----:B------:R-:W0:Y:S01]  /*47b0*/  LDS.64 R68, [R20.X4+0x140] ;  /* 0x0001400014447984 */ /* 0x000e220000004a00 */
[----:B------:R-:W-:-:S02]  /*47c0*/  FFMA R78, R28, R64, R78 ;  /* 0x000000401c4e7223 */ /* 0x000fc4000000004e */
[----:B------:R-:W-:Y:S02]  /*47d0*/  FFMA R87, R32, R64, R87 ;  /* 0x0000004020577223 */ /* 0x000fe40000000057 */
[-C--:B------:R-:W-:Y:S02]  /*47e0*/  FFMA R88, R36, R66.reuse, R48 ;  /* 0x0000004224587223 */ /* 0x080fe40000000030 */
[----:B------:R-:W-:Y:S02]  /*47f0*/  FFMA R64, R40, R66, R70 ;  /* 0x0000004228407223 */ /* 0x000fe40000000046 */
[----:B------:R-:W-:Y:S02]  /*4800*/  FFMA R48, R66, R37, R71 ;  /* 0x0000002542307223 */ /* 0x000fe40000000047 */
[----:B------:R-:W2:Y:S01]  /*4810*/  LDS.64 R70, [R20.X4+0x148] ;  /* 0x0001480014467984 */ /* 0x000ea20000004a00 */
[----:B------:R-:W-:Y:S02]  /*4820*/  FFMA R46, R46, R67, R44 ;  /* 0x000000432e2e7223 */ /* 0x000fe4000000002c */
[----:B------:R-:W-:-:S02]  /*4830*/  FFMA R79, R66, R49, R79 ;  /* 0x00000031424f7223 */ /* 0x000fc4000000004f */
[C---:B------:R-:W-:Y:S02]  /*4840*/  FFMA R44, R66.reuse, R50, R77 ;  /* 0x00000032422c7223 */ /* 0x040fe4000000004d */
[C---:B------:R-:W-:Y:S02]  /*4850*/  FFMA R75, R66.reuse, R39, R75 ;  /* 0x00000027424b7223 */ /* 0x040fe4000000004b */
[----:B------:R-:W-:Y:S02]  /*4860*/  FFMA R77, R66, R43, R76 ;  /* 0x0000002b424d7223 */ /* 0x000fe4000000004c */
[----:B------:R-:W-:Y:S02]  /*4870*/  FFMA R50, R50, R67, R79 ;  /* 0x0000004332327223 */ /* 0x000fe4000000004f */
[----:B------:R-:W-:Y:S02]  /*4880*/  FFMA R74, R66, R41, R74 ;  /* 0x00000029424a7223 */ /* 0x000fe4000000004a */
[----:B------:R-:W-:-:S02]  /*4890*/  FFMA R96, R28, R66, R96 ;  /* 0x000000421c607223 */ /* 0x000fc40000000060 */
[----:B------:R-:W-:Y:S02]  /*48a0*/  FFMA R97, R32, R66, R97 ;  /* 0x0000004220617223 */ /* 0x000fe40000000061 */
[-C--:B------:R-:W-:Y:S02]  /*48b0*/  FFMA R49, R37, R67.reuse, R88 ;  /* 0x0000004325317223 */ /* 0x080fe40000000058 */
[-C--:B------:R-:W-:Y:S02]  /*48c0*/  FFMA R79, R41, R67.reuse, R64 ;  /* 0x00000043294f7223 */ /* 0x080fe40000000040 */
[-C--:B------:R-:W-:Y:S02]  /*48d0*/  FFMA R76, R28, R67.reuse, R75 ;  /* 0x000000431c4c7223 */ /* 0x080fe4000000004b */
[----:B------:R-:W-:Y:S02]  /*48e0*/  FFMA R77, R32, R67, R77 ;  /* 0x00000043204d7223 */ /* 0x000fe4000000004d */
[----:B------:R-:W4:Y:S01]  /*48f0*/  LDS.64 R66, [R20.X4+0x780] ;  /* 0x0007800014427984 */ /* 0x000f220000004a00 */
[----:B-1----:R-:W-:-:S02]  /*4900*/  FFMA R45, R72, R47, R45 ;  /* 0x0000002f482d7223 */ /* 0x002fc4000000002d */
[----:B------:R-:W-:Y:S02]  /*4910*/  FFMA R46, R47, R73, R46 ;  /* 0x000000492f2e7223 */ /* 0x000fe4000000002e */
[C---:B------:R-:W-:Y:S02]  /*4920*/  FFMA R44, R72.reuse, R51, R44 ;  /* 0x00000033482c7223 */ /* 0x040fe4000000002c */
[C---:B------:R-:W-:Y:S02]  /*4930*/  FFMA R64, R72.reuse, R42, R74 ;  /* 0x0000002a48407223 */ /* 0x040fe4000000004a */
[-C--:B------:R-:W-:Y:S01]  /*4940*/  FFMA R50, R51, R73.reuse, R50 ;  /* 0x0000004933327223 */ /* 0x080fe20000000032 */
[----:B------:R-:W1:Y:S01]  /*4950*/  LDS.64 R74, [R20.X4+0x788] ;  /* 0x00078800144a7984 */ /* 0x000e620000004a00 */
[----:B------:R-:W-:Y:S02]  /*4960*/  FFMA R48, R72, R38, R48 ;  /* 0x0000002648307223 */ /* 0x000fe40000000030 */
[----:B------:R-:W-:-:S02]  /*4970*/  FFMA R99, R36, R73, R45 ;  /* 0x0000004924637223 */ /* 0x000fc4000000002d */
[-C--:B------:R-:W-:Y:S02]  /*4980*/  FFMA R98, R40, R73.reuse, R44 ;  /* 0x0000004928627223 */ /* 0x080fe4000000002c */
[-C--:B------:R-:W-:Y:S02]  /*4990*/  FFMA R72, R38, R73.reuse, R49 ;  /* 0x0000004926487223 */ /* 0x080fe40000000031 */
[-C--:B------:R-:W-:Y:S02]  /*49a0*/  FFMA R79, R42, R73.reuse, R79 ;  /* 0x000000492a4f7223 */ /* 0x080fe4000000004f */
[-C--:B------:R-:W-:Y:S02]  /*49b0*/  FFMA R88, R39, R73.reuse, R48 ;  /* 0x0000004927587223 */ /* 0x080fe40000000030 */
[----:B------:R-:W-:Y:S02]  /*49c0*/  FFMA R89, R43, R73, R64 ;  /* 0x000000492b597223 */ /* 0x000fe40000000040 */
[-C--:B---3--:R-:W-:Y:S01]  /*49d0*/  FFMA R101, R36, R62.reuse, R46 ;  /* 0x0000003e24657223 */ /* 0x088fe2000000002e */
[----:B------:R-:W3:Y:S01]  /*49e0*/  LDS.64 R64, [R20.X4+0x7c0] ;  /* 0x0007c00014407984 */ /* 0x000ee20000004a00 */
[----:B------:R-:W-:-:S02]  /*49f0*/  FFMA R73, R40, R62, R50 ;  /* 0x0000003e28497223 */ /* 0x000fc40000000032 */
[C---:B------:R-:W-:Y:S01]  /*4a00*/  FFMA R36, R62.reuse, R37, R99 ;  /* 0x000000253e247223 */ /* 0x040fe20000000063 */
[----:B------:R-:W5:Y:S01]  /*4a10*/  LDS.128 R44, [R24.X4+0x7830] ;  /* 0x00783000182c7984 */ /* 0x000f620000004c00 */
[C---:B------:R-:W-:Y:S02]  /*4a20*/  FFMA R40, R62.reuse, R41, R98 ;  /* 0x000000293e287223 */ /* 0x040fe40000000062 */
[-C--:B------:R-:W-:Y:S01]  /*4a30*/  FFMA R37, R37, R63.reuse, R101 ;  /* 0x0000003f25257223 */ /* 0x080fe20000000065 */
[----:B------:R-:W1:Y:S01]  /*4a40*/  LDS.128 R48, [R24.X4+0x8130] ;  /* 0x0081300018307984 */ /* 0x000e620000004c00 */
[----:B------:R-:W-:Y:S02]  /*4a50*/  FFMA R41, R41, R63, R73 ;  /* 0x0000003f29297223 */ /* 0x000fe40000000049 */
[C---:B------:R-:W-:Y:S02]  /*4a60*/  FFMA R72, R62.reuse, R39, R72 ;  /* 0x000000273e487223 */ /* 0x040fe40000000048 */
[----:B------:R-:W-:-:S02]  /*4a70*/  FFMA R79, R62, R43, R79 ;  /* 0x0000002b3e4f7223 */ /* 0x000fc4000000004f */
[C---:B0-----:R-:W-:Y:S02]  /*4a80*/  FFMA R36, R68.reuse, R38, R36 ;  /* 0x0000002644247223 */ /* 0x041fe40000000024 */
[----:B------:R-:W-:Y:S02]  /*4a90*/  FFMA R40, R68, R42, R40 ;  /* 0x0000002a44287223 */ /* 0x000fe40000000028 */
[-C--:B------:R-:W-:Y:S02]  /*4aa0*/  FFMA R73, R28, R62.reuse, R88 ;  /* 0x0000003e1c497223 */ /* 0x080fe40000000058 */
[----:B------:R-:W-:Y:S02]  /*4ab0*/  FFMA R88, R32, R62, R89 ;  /* 0x0000003e20587223 */ /* 0x000fe40000000059 */
[-C--:B------:R-:W-:Y:S02]  /*4ac0*/  FFMA R72, R28, R63.reuse, R72 ;  /* 0x0000003f1c487223 */ /* 0x080fe40000000048 */
[----:B------:R-:W-:-:S02]  /*4ad0*/  FFMA R79, R32, R63, R79 ;  /* 0x0000003f204f7223 */ /* 0x000fc4000000004f */
[-C--:B------:R-:W-:Y:S01]  /*4ae0*/  FFMA R37, R38, R69.reuse, R37 ;  /* 0x0000004526257223 */ /* 0x080fe20000000025 */
[----:B------:R-:W0:Y:S01]  /*4af0*/  LDS.64 R62, [R20.X4+0x7c8] ;  /* 0x0007c800143e7984 */ /* 0x000e220000004a00 */
[-C--:B------:R-:W-:Y:S02]  /*4b00*/  FFMA R41, R42, R69.reuse, R41 ;  /* 0x000000452a297223 */ /* 0x080fe40000000029 */
[-C--:B------:R-:W-:Y:S02]  /*4b10*/  FFMA R89, R39, R69.reuse, R36 ;  /* 0x0000004527597223 */ /* 0x080fe40000000024 */
[----:B------:R-:W-:Y:S02]  /*4b20*/  FFMA R69, R43, R69, R40 ;  /* 0x000000452b457223 */ /* 0x000fe40000000028 */
[C---:B--2---:R-:W-:Y:S02]  /*4b30*/  FFMA R37, R70.reuse, R39, R37 ;  /* 0x0000002746257223 */ /* 0x044fe40000000025 */
[----:B------:R-:W-:-:S02]  /*4b40*/  FFMA R41, R70, R43, R41 ;  /* 0x0000002b46297223 */ /* 0x000fc40000000029 */
[-C--:B------:R-:W-:Y:S02]  /*4b50*/  FFMA R89, R28, R70.reuse, R89 ;  /* 0x000000461c597223 */ /* 0x080fe40000000059 */
[----:B------:R-:W-:Y:S02]  /*4b60*/  FFMA R70, R32, R70, R69 ;  /* 0x0000004620467223 */ /* 0x000fe40000000045 */
[----:B------:R-:W2:Y:S01]  /*4b70*/  LDS.64 R68, [R20.X4+0x800] ;  /* 0x0008000014447984 */ /* 0x000ea20000004a00 */
[C---:B----4-:R-:W-:Y:S02]  /*4b80*/  FFMA R78, R66.reuse, R29, R78 ;  /* 0x0000001d424e7223 */ /* 0x050fe4000000004e */
[----:B------:R-:W-:Y:S02]  /*4b90*/  FFMA R87, R66, R33, R87 ;  /* 0x0000002142577223 */ /* 0x000fe40000000057 */
[----:B------:R-:W-:Y:S02]  /*4ba0*/  FFMA R28, R28, R71, R37 ;  /* 0x000000471c1c7223 */ /* 0x000fe40000000025 */
[----:B------:R-:W-:-:S02]  /*4bb0*/  FFMA R37, R29, R67, R86 ;  /* 0x000000431d257223 */ /* 0x000fc40000000056 */
[-C--:B------:R-:W-:Y:S02]  /*4bc0*/  FFMA R95, R33, R67.reuse, R95 ;  /* 0x00000043215f7223 */ /* 0x080fe4000000005f */
[-C--:B------:R-:W-:Y:S02]  /*4bd0*/  FFMA R78, R30, R67.reuse, R78 ;  /* 0x000000431e4e7223 */ /* 0x080fe4000000004e */
[----:B------:R-:W-:Y:S02]  /*4be0*/  FFMA R87, R34, R67, R87 ;  /* 0x0000004322577223 */ /* 0x000fe40000000057 */
[C---:B-1----:R-:W-:Y:S01]  /*4bf0*/  FFMA R36, R74.reuse, R30, R37 ;  /* 0x0000001e4a247223 */ /* 0x042fe20000000025 */
[----:B------:R-:W-:Y:S01]  /*4c00*/  LDS.64 R66, [R20.X4+0x808] ;  /* 0x0008080014427984 */ /* 0x000fe20000004a00 */
[C---:B------:R-:W-:Y:S02]  /*4c10*/  FFMA R38, R74.reuse, R34, R95 ;  /* 0x000000224a267223 */ /* 0x040fe4000000005f */
[----:B------:R-:W-:-:S02]  /*4c20*/  FFMA R37, R74, R31, R78 ;  /* 0x0000001f4a257223 */ /* 0x000fc4000000004e */
[----:B------:R-:W-:Y:S02]  /*4c30*/  FFMA R39, R74, R35, R87 ;  /* 0x000000234a277223 */ /* 0x000fe40000000057 */
[----:B------:R-:W-:Y:S02]  /*4c40*/  FFMA R32, R32, R71, R41 ;  /* 0x0000004720207223 */ /* 0x000fe40000000029 */
[----:B------:R-:W-:Y:S01]  /*4c50*/  FFMA R71, R31, R75, R36 ;  /* 0x0000004b1f477223 */ /* 0x000fe20000000024 */
[----:B------:R-:W-:Y:S01]  /*4c60*/  LDS.128 R40, [R24.X4+0x8140] ;  /* 0x0081400018287984 */ /* 0x000fe20000004c00 */
[C---:B---3--:R-:W-:Y:S02]  /*4c70*/  FFMA R95, R64.reuse, R29, R96 ;  /* 0x0000001d405f7223 */ /* 0x048fe40000000060 */
[----:B------:R-:W-:Y:S02]  /*4c80*/  FFMA R87, R64, R33, R97 ;  /* 0x0000002140577223 */ /* 0x000fe40000000061 */
[----:B-----5:R-:W-:-:S02]  /*4c90*/  FFMA R74, R44, R64, R37 ;  /* 0x000000402c4a7223 */ /* 0x020fc40000000025 */
[----:B------:R-:W-:Y:S02]  /*4ca0*/  FFMA R75, R35, R75, R38 ;  /* 0x0000004b234b7223 */ /* 0x000fe40000000026 */
[----:B------:R-:W-:Y:S02]  /*4cb0*/  FFMA R64, R48, R64, R39 ;  /* 0x0000004030407223 */ /* 0x000fe40000000027 */
[----:B------:R-:W1:Y:S01]  /*4cc0*/  LDS.128 R36, [R24.X4+0x7840] ;  /* 0x0078400018247984 */ /* 0x000e620000004c00 */
[-C--:B------:R-:W-:Y:S02]  /*4cd0*/  FFMA R97, R29, R65.reuse, R76 ;  /* 0x000000411d617223 */ /* 0x080fe4000000004c */
[-C--:B------:R-:W-:Y:S02]  /*4ce0*/  FFMA R99, R33, R65.reuse, R77 ;  /* 0x0000004121637223 */ /* 0x080fe4000000004d */
[-C--:B------:R-:W-:Y:S02]  /*4cf0*/  FFMA R76, R44, R65.reuse, R71 ;  /* 0x000000412c4c7223 */ /* 0x080fe40000000047 */
[----:B------:R-:W-:-:S02]  /*4d00*/  FFMA R95, R30, R65, R95 ;  /* 0x000000411e5f7223 */ /* 0x000fc4000000005f */
[-C--:B------:R-:W-:Y:S02]  /*4d10*/  FFMA R87, R34, R65.reuse, R87 ;  /* 0x0000004122577223 */ /* 0x080fe40000000057 */
[-C--:B------:R-:W-:Y:S02]  /*4d20*/  FFMA R77, R48, R65.reuse, R75 ;  /* 0x00000041304d7223 */ /* 0x080fe4000000004b */
[-C--:B------:R-:W-:Y:S02]  /*4d30*/  FFMA R71, R45, R65.reuse, R74 ;  /* 0x000000412d477223 */ /* 0x080fe4000000004a */
[----:B------:R-:W-:Y:S02]  /*4d40*/  FFMA R65, R49, R65, R64 ;  /* 0x0000004131417223 */ /* 0x000fe40000000040 */
[C---:B0-----:R-:W-:Y:S02]  /*4d50*/  FFMA R74, R62.reuse, R30, R97 ;  /* 0x0000001e3e4a7223 */ /* 0x041fe40000000061 */
[----:B------:R-:W-:-:S02]  /*4d60*/  FFMA R77, R62, R49, R77 ;  /* 0x000000313e4d7223 */ /* 0x000fc4000000004d */
[C---:B------:R-:W-:Y:S02]  /*4d70*/  FFMA R78, R62.reuse, R34, R99 ;  /* 0x000000223e4e7223 */ /* 0x040fe40000000063 */
[C---:B------:R-:W-:Y:S02]  /*4d80*/  FFMA R95, R62.reuse, R31, R95 ;  /* 0x0000001f3e5f7223 */ /* 0x040fe4000000005f */
[C---:B------:R-:W-:Y:S02]  /*4d90*/  FFMA R87, R62.reuse, R35, R87 ;  /* 0x000000233e577223 */ /* 0x040fe40000000057 */
[C---:B------:R-:W-:Y:S02]  /*4da0*/  FFMA R76, R62.reuse, R45, R76 ;  /* 0x0000002d3e4c7223 */ /* 0x040fe4000000004c */
[C---:B------:R-:W-:Y:S02]  /*4db0*/  FFMA R71, R62.reuse, R46, R71 ;  /* 0x0000002e3e477223 */ /* 0x040fe40000000047 */
[----:B------:R-:W-:-:S02]  /*4dc0*/  FFMA R62, R62, R50, R65 ;  /* 0x000000323e3e7223 */ /* 0x000fc40000000041 */
[----:B------:R-:W0:Y:S01]  /*4dd0*/  LDS.64 R64, [R20.X4+0x840] ;  /* 0x0008400014407984 */ /* 0x000e220000004a00 */
[-C--:B------:R-:W-:Y:S02]  /*4de0*/  FFMA R75, R31, R63.reuse, R74 ;  /* 0x0000003f1f4b7223 */ /* 0x080fe4000000004a */
[----:B------:R-:W-:Y:S02]  /*4df0*/  FFMA R74, R50, R63, R77 ;  /* 0x0000003f324a7223 */ /* 0x000fe4000000004d */
[C---:B--2---:R-:W-:Y:S02]  /*4e00*/  FFMA R77, R68.reuse, R33, R88 ;  /* 0x00000021444d7223 */ /* 0x044fe40000000058 */
[----:B------:R-:W-:Y:S02]  /*4e10*/  FFMA R73, R68, R29, R73 ;  /* 0x0000001d44497223 */ /* 0x000fe40000000049 */
[-C--:B------:R-:W-:Y:S02]  /*4e20*/  FFMA R88, R44, R68.reuse, R95 ;  /* 0x000000442c587223 */ /* 0x080fe4000000005f */
[----:B------:R-:W-:-:S02]  /*4e30*/  FFMA R86, R48, R68, R87 ;  /* 0x0000004430567223 */ /* 0x000fc40000000057 */
[----:B------:R-:W-:Y:S02]  /*4e40*/  FFMA R71, R68, R47, R71 ;  /* 0x0000002f44477223 */ /* 0x000fe40000000047 */
[-C--:B------:R-:W-:Y:S02]  /*4e50*/  FFMA R78, R35, R63.reuse, R78 ;  /* 0x0000003f234e7223 */ /* 0x080fe4000000004e */
[----:B------:R-:W-:Y:S02]  /*4e60*/  FFMA R76, R46, R63, R76 ;  /* 0x0000003f2e4c7223 */ /* 0x000fe4000000004c */
[----:B------:R-:W-:Y:S02]  /*4e70*/  FFMA R68, R68, R51, R62 ;  /* 0x0000003344447223 */ /* 0x000fe4000000003e */
[----:B------:R-:W2:Y:S01]  /*4e80*/  LDS.64 R62, [R20.X4+0x848] ;  /* 0x00084800143e7984 */ /* 0x000ea20000004a00 */
        /* <DEDUP_REMOVED lines=10> */
[-C--:B-1----:R-:W-:Y:S02]  /*4f30*/  FFMA R71, R36, R69.reuse, R71 ;  /* 0x0000004524477223 */ /* 0x082fe40000000047 */
[----:B------:R-:W-:Y:S02]  /*4f40*/  FFMA R69, R40, R69, R68 ;  /* 0x0000004528457223 */ /* 0x000fe40000000044 */
[C---:B------:R-:W-:Y:S02]  /*4f50*/  FFMA R74, R66.reuse, R34, R95 ;  /* 0x00000022424a7223 */ /* 0x040fe4000000005f */
[----:B------:R-:W-:-:S02]  /*4f60*/  FFMA R68, R66, R30, R97 ;  /* 0x0000001e42447223 */ /* 0x000fc40000000061 */
[C---:B------:R-:W-:Y:S02]  /*4f70*/  FFMA R86, R66.reuse, R45, R72 ;  /* 0x0000002d42567223 */ /* 0x040fe40000000048 */
[----:B------:R-:W-:Y:S02]  /*4f80*/  FFMA R88, R66, R49, R78 ;  /* 0x0000003142587223 */ /* 0x000fe4000000004e */
[-C--:B------:R-:W-:Y:S02]  /*4f90*/  FFMA R98, R36, R66.reuse, R87 ;  /* 0x0000004224627223 */ /* 0x080fe40000000057 */
[----:B------:R-:W-:Y:S02]  /*4fa0*/  FFMA R96, R40, R66, R99 ;  /* 0x0000004228607223 */ /* 0x000fe40000000063 */
[C---:B------:R-:W-:Y:S02]  /*4fb0*/  FFMA R72, R66.reuse, R46, R77 ;  /* 0x0000002e42487223 */ /* 0x040fe4000000004d */
[----:B------:R-:W-:-:S02]  /*4fc0*/  FFMA R78, R66, R50, R75 ;  /* 0x00000032424e7223 */ /* 0x000fc4000000004b */
[C---:B------:R-:W-:Y:S02]  /*4fd0*/  FFMA R76, R66.reuse, R37, R71 ;  /* 0x00000025424c7223 */ /* 0x040fe40000000047 */
[----:B------:R-:W-:Y:S02]  /*4fe0*/  FFMA R87, R35, R67, R74 ;  /* 0x0000004323577223 */ /* 0x000fe4000000004a */
[C---:B------:R-:W-:Y:S02]  /*4ff0*/  FFMA R79, R66.reuse, R31, R79 ;  /* 0x0000001f424f7223 */ /* 0x040fe4000000004f */
[C---:B------:R-:W-:Y:S02]  /*5000*/  FFMA R73, R66.reuse, R35, R73 ;  /* 0x0000002342497223 */ /* 0x040fe40000000049 */
[----:B------:R-:W-:Y:S02]  /*5010*/  FFMA R77, R66, R41, R69 ;  /* 0x00000029424d7223 */ /* 0x000fe40000000045 */
[----:B------:R-:W-:-:S02]  /*5020*/  FFMA R71, R31, R67, R68 ;  /* 0x000000431f477223 */ /* 0x000fc40000000044 */
[-C--:B------:R-:W-:Y:S02]  /*5030*/  FFMA R86, R46, R67.reuse, R86 ;  /* 0x000000432e567223 */ /* 0x080fe40000000056 */
[-C--:B------:R-:W-:Y:S02]  /*5040*/  FFMA R88, R50, R67.reuse, R88 ;  /* 0x0000004332587223 */ /* 0x080fe40000000058 */
[-C--:B------:R-:W-:Y:S02]  /*5050*/  FFMA R74, R37, R67.reuse, R98 ;  /* 0x00000043254a7223 */ /* 0x080fe40000000062 */
[----:B------:R-:W-:Y:S02]  /*5060*/  FFMA R75, R41, R67, R96 ;  /* 0x00000043294b7223 */ /* 0x000fe40000000060 */
[----:B------:R-:W1:Y:S01]  /*5070*/  LDS.64 R66, [R20.X4+0x880] ;  /* 0x0008800014427984 */ /* 0x000e620000004a00 */
[----:B0-----:R-:W-:Y:S02]  /*5080*/  FFMA R89, R64, R29, R89 ;  /* 0x0000001d40597223 */ /* 0x001fe40000000059 */
[----:B------:R-:W-:-:S02]  /*5090*/  FFMA R69, R29, R65, R28 ;  /* 0x000000411d457223 */ /* 0x000fc4000000001c */
[----:B------:R-:W-:Y:S02]  /*50a0*/  FFMA R29, R30, R65, R89 ;  /* 0x000000411e1d7223 */ /* 0x000fe40000000059 */
[----:B--2---:R-:W-:Y:S02]  /*50b0*/  FFMA R30, R62, R30, R69 ;  /* 0x0000001e3e1e7223 */ /* 0x004fe40000000045 */
[----:B------:R-:W0:Y:S01]  /*50c0*/  LDS.64 R68, [R20.X4+0x888] ;  /* 0x0008880014447984 */ /* 0x000e220000004a00 */
[----:B------:R-:W-:Y:S02]  /*50d0*/  FFMA R70, R64, R33, R70 ;  /* 0x0000002140467223 */ /* 0x000fe40000000046 */
[----:B------:R-:W-:Y:S02]  /*50e0*/  FFMA R96, R48, R64, R73 ;  /* 0x0000004030607223 */ /* 0x000fe40000000049 */
[----:B------:R-:W-:Y:S02]  /*50f0*/  FFMA R72, R64, R47, R72 ;  /* 0x0000002f40487223 */ /* 0x000fe40000000048 */
[----:B------:R-:W-:-:S02]  /*5100*/  FFMA R33, R33, R65, R32 ;  /* 0x0000004121217223 */ /* 0x000fc40000000020 */
[----:B------:R-:W-:Y:S02]  /*5110*/  FFMA R32, R44, R64, R79 ;  /* 0x000000402c207223 */ /* 0x000fe4000000004f */
[----:B------:R-:W-:Y:S02]  /*5120*/  FFMA R78, R64, R51, R78 ;  /* 0x00000033404e7223 */ /* 0x000fe4000000004e */
[-C--:B------:R-:W-:Y:S02]  /*5130*/  FFMA R28, R44, R65.reuse, R71 ;  /* 0x000000412c1c7223 */ /* 0x080fe40000000047 */
[-C--:B------:R-:W-:Y:S02]  /*5140*/  FFMA R99, R34, R65.reuse, R70 ;  /* 0x0000004122637223 */ /* 0x080fe40000000046 */
[-C--:B------:R-:W-:Y:S01]  /*5150*/  FFMA R87, R48, R65.reuse, R87 ;  /* 0x0000004130577223 */ /* 0x080fe20000000057 */
[----:B------:R-:W2:Y:S01]  /*5160*/  LDS.64 R70, [R20.X4+0x8c0] ;  /* 0x0008c00014467984 */ /* 0x000ea20000004a00 */
[----:B------:R-:W-:-:S02]  /*5170*/  FFMA R73, R49, R65, R96 ;  /* 0x0000004131497223 */ /* 0x000fc40000000060 */
[-C--:B------:R-:W-:Y:S02]  /*5180*/  FFMA R79, R47, R65.reuse, R86 ;  /* 0x000000412f4f7223 */ /* 0x080fe40000000056 */
[-C--:B------:R-:W-:Y:S02]  /*5190*/  FFMA R89, R51, R65.reuse, R88 ;  /* 0x0000004133597223 */ /* 0x080fe40000000058 */
[-C--:B------:R-:W-:Y:S02]  /*51a0*/  FFMA R72, R36, R65.reuse, R72 ;  /* 0x0000004124487223 */ /* 0x080fe40000000048 */
[----:B------:R-:W-:Y:S02]  /*51b0*/  FFMA R78, R40, R65, R78 ;  /* 0x00000041284e7223 */ /* 0x000fe4000000004e */
[----:B------:R-:W-:Y:S02]  /*51c0*/  FFMA R97, R31, R63, R30 ;  /* 0x0000003f1f617223 */ /* 0x000fe4000000001e */
[----:B------:R-:W-:-:S02]  /*51d0*/  FFMA R88, R62, R45, R28 ;  /* 0x0000002d3e587223 */ /* 0x000fc4000000001c */
[----:B------:R-:W-:Y:S02]  /*51e0*/  FFMA R95, R45, R65, R32 ;  /* 0x000000412d5f7223 */ /* 0x000fe40000000020 */
[C---:B------:R-:W-:Y:S01]  /*51f0*/  FFMA R34, R62.reuse, R34, R33 ;  /* 0x000000223e227223 */ /* 0x040fe20000000021 */
[----:B------:R-:W-:Y:S01]  /*5200*/  LDS.64 R64, [R20.X4+0xf08] ;  /* 0x000f080014407984 */ /* 0x000fe20000004a00 */
[----:B------:R-:W-:Y:S02]  /*5210*/  FFMA R30, R62, R49, R87 ;  /* 0x000000313e1e7223 */ /* 0x000fe40000000057 */
[-C--:B------:R-:W-:Y:S02]  /*5220*/  FFMA R28, R36, R62.reuse, R79 ;  /* 0x0000003e241c7223 */ /* 0x080fe4000000004f */
[----:B------:R-:W-:Y:S02]  /*5230*/  FFMA R86, R40, R62, R89 ;  /* 0x0000003e28567223 */ /* 0x000fe40000000059 */
[----:B------:R-:W-:-:S02]  /*5240*/  FFMA R96, R62, R50, R73 ;  /* 0x000000323e607223 */ /* 0x000fc40000000049 */
[C---:B------:R-:W-:Y:S02]  /*5250*/  FFMA R79, R62.reuse, R37, R72 ;  /* 0x000000253e4f7223 */ /* 0x040fe40000000048 */
[----:B------:R-:W3:Y:S01]  /*5260*/  LDS.64 R72, [R20.X4+0x8c8] ;  /* 0x0008c80014487984 */ /* 0x000ee20000004a00 */
[C---:B------:R-:W-:Y:S02]  /*5270*/  FFMA R99, R62.reuse, R35, R99 ;  /* 0x000000233e637223 */ /* 0x040fe40000000063 */
        /* <DEDUP_REMOVED lines=8> */
[----:B------:R-:W4:Y:S01]  /*5300*/  LDS.64 R62, [R20.X4+0xf00] ;  /* 0x000f0000143e7984 */ /* 0x000f220000004a00 */
[C---:B-1----:R-:W-:Y:S02]  /*5310*/  FFMA R98, R44.reuse, R66, R29 ;  /* 0x000000422c627223 */ /* 0x042fe4000000001d */
[-C--:B------:R-:W-:Y:S01]  /*5320*/  FFMA R97, R44, R67.reuse, R97 ;  /* 0x000000432c617223 */ /* 0x080fe20000000061 */
[----:B------:R-:W1:Y:S01]  /*5330*/  LDS.128 R28, [R24.X4+0x7850] ;  /* 0x00785000181c7984 */ /* 0x000e620000004c00 */
[----:B------:R-:W-:-:S02]  /*5340*/  FFMA R44, R48, R67, R35 ;  /* 0x00000043302c7223 */ /* 0x000fc40000000023 */
[----:B------:R-:W-:Y:S01]  /*5350*/  FFMA R99, R48, R66, R99 ;  /* 0x0000004230637223 */ /* 0x000fe20000000063 */
[----:B------:R-:W5:Y:S01]  /*5360*/  LDS.128 R32, [R24.X4+0x8150] ;  /* 0x0081500018207984 */ /* 0x000f620000004c00 */
[C---:B------:R-:W-:Y:S02]  /*5370*/  FFMA R95, R66.reuse, R47, R95 ;  /* 0x0000002f425f7223 */ /* 0x040fe4000000005f */
[----:B------:R-:W-:Y:S02]  /*5380*/  FFMA R96, R66, R51, R96 ;  /* 0x0000003342607223 */ /* 0x000fe40000000060 */
[-C--:B------:R-:W-:Y:S02]  /*5390*/  FFMA R98, R45, R67.reuse, R98 ;  /* 0x000000432d627223 */ /* 0x080fe40000000062 */
[-C--:B------:R-:W-:Y:S02]  /*53a0*/  FFMA R48, R49, R67.reuse, R99 ;  /* 0x0000004331307223 */ /* 0x080fe40000000063 */
[----:B------:R-:W-:-:S02]  /*53b0*/  FFMA R88, R47, R67, R88 ;  /* 0x000000432f587223 */ /* 0x000fc40000000058 */
[-C--:B------:R-:W-:Y:S02]  /*53c0*/  FFMA R89, R51, R67.reuse, R89 ;  /* 0x0000004333597223 */ /* 0x080fe40000000059 */
[-C--:B------:R-:W-:Y:S02]  /*53d0*/  FFMA R95, R36, R67.reuse, R95 ;  /* 0x00000043245f7223 */ /* 0x080fe4000000005f */
[----:B------:R-:W-:Y:S02]  /*53e0*/  FFMA R96, R40, R67, R96 ;  /* 0x0000004328607223 */ /* 0x000fe40000000060 */
[----:B------:R-:W1:Y:S01]  /*53f0*/  LDS.64 R66, [R20.X4+0xf40] ;  /* 0x000f400014427984 */ /* 0x000e620000004a00 */
[C---:B0-----:R-:W-:Y:S02]  /*5400*/  FFMA R49, R68.reuse, R49, R44 ;  /* 0x0000003144317223 */ /* 0x041fe4000000002c */
[C---:B------:R-:W-:Y:S02]  /*5410*/  FFMA R44, R68.reuse, R46, R98 ;  /* 0x0000002e442c7223 */ /* 0x040fe40000000062 */
[----:B------:R-:W-:-:S02]  /*5420*/  FFMA R97, R68, R45, R97 ;  /* 0x0000002d44617223 */ /* 0x000fc40000000061 */
[-C--:B------:R-:W-:Y:S02]  /*5430*/  FFMA R88, R36, R68.reuse, R88 ;  /* 0x0000004424587223 */ /* 0x080fe40000000058 */
[----:B------:R-:W-:Y:S02]  /*5440*/  FFMA R98, R40, R68, R89 ;  /* 0x0000004428627223 */ /* 0x000fe40000000059 */
[C---:B------:R-:W-:Y:S02]  /*5450*/  FFMA R48, R68.reuse, R50, R48 ;  /* 0x0000003244307223 */ /* 0x040fe40000000030 */
[----:B------:R-:W-:Y:S02]  /*5460*/  FFMA R89, R68, R37, R95 ;  /* 0x0000002544597223 */ /* 0x000fe4000000005f */
[-C--:B------:R-:W-:Y:S02]  /*5470*/  FFMA R46, R46, R69.reuse, R97 ;  /* 0x000000452e2e7223 */ /* 0x080fe40000000061 */
[----:B------:R-:W-:-:S02]  /*5480*/  FFMA R50, R50, R69, R49 ;  /* 0x0000004532327223 */ /* 0x000fc40000000031 */
[----:B------:R-:W-:Y:S02]  /*5490*/  FFMA R96, R68, R41, R96 ;  /* 0x0000002944607223 */ /* 0x000fe40000000060 */
[-C--:B------:R-:W-:Y:S02]  /*54a0*/  FFMA R88, R37, R69.reuse, R88 ;  /* 0x0000004525587223 */ /* 0x080fe40000000058 */
[----:B------:R-:W-:Y:S02]  /*54b0*/  FFMA R95, R41, R69, R98 ;  /* 0x00000045295f7223 */ /* 0x000fe40000000062 */
[----:B------:R-:W0:Y:S01]  /*54c0*/  LDS.64 R68, [R20.X4+0xf48] ;  /* 0x000f480014447984 */ /* 0x000e220000004a00 */
[C---:B--2---:R-:W-:Y:S02]  /*54d0*/  FFMA R44, R70.reuse, R47, R44 ;  /* 0x0000002f462c7223 */ /* 0x044fe4000000002c */
[----:B------:R-:W-:Y:S02]  /*54e0*/  FFMA R47, R47, R71, R46 ;  /* 0x000000472f2f7223 */ /* 0x000fe4000000002e */
[----:B------:R-:W-:-:S02]  /*54f0*/  FFMA R48, R70, R51, R48 ;  /* 0x0000003346307223 */ /* 0x000fc40000000030 */
[-C--:B------:R-:W-:Y:S02]  /*5500*/  FFMA R51, R51, R71.reuse, R50 ;  /* 0x0000004733337223 */ /* 0x080fe40000000032 */
[CC--:B------:R-:W-:Y:S02]  /*5510*/  FFMA R44, R36.reuse, R71.reuse, R44 ;  /* 0x00000047242c7223 */ /* 0x0c0fe4000000002c */
[-C--:B---3--:R-:W-:Y:S02]  /*5520*/  FFMA R36, R36, R72.reuse, R47 ;  /* 0x0000004824247223 */ /* 0x088fe4000000002f */
[C---:B------:R-:W-:Y:S02]  /*5530*/  FFMA R48, R40.reuse, R71, R48 ;  /* 0x0000004728307223 */ /* 0x040fe40000000030 */
[----:B------:R-:W-:Y:S02]  /*5540*/  FFMA R40, R40, R72, R51 ;  /* 0x0000004828287223 */ /* 0x000fe40000000033 */
[----:B----4-:R-:W-:-:S02]  /*5550*/  FFMA R76, R62, R38, R76 ;  /* 0x000000263e4c7223 */ /* 0x010fc4000000004c */
[----:B------:R-:W-:Y:S02]  /*5560*/  FFMA R62, R62, R42, R77 ;  /* 0x0000002a3e3e7223 */ /* 0x000fe4000000004d */
[----:B------:R-:W-:Y:S02]  /*5570*/  FFMA R70, R72, R37, R44 ;  /* 0x0000002548467223 */ /* 0x000fe4000000002c */
[----:B------:R-:W-:Y:S01]  /*5580*/  FFMA R71, R37, R73, R36 ;  /* 0x0000004925477223 */ /* 0x000fe20000000024 */
[----:B------:R-:W-:Y:S01]  /*5590*/  LDS.128 R44, [R24.X4+0x7860] ;  /* 0x00786000182c7984 */ /* 0x000fe20000004c00 */
[-C--:B------:R-:W-:Y:S02]  /*55a0*/  FFMA R74, R38, R63.reuse, R74 ;  /* 0x0000003f264a7223 */ /* 0x080fe4000000004a */
[----:B------:R-:W-:Y:S01]  /*55b0*/  FFMA R75, R42, R63, R75 ;  /* 0x0000003f2a4b7223 */ /* 0x000fe2000000004b */
[----:B------:R-:W2:Y:S01]  /*55c0*/  LDS.64 R36, [R20.X4+0xf80] ;  /* 0x000f800014247984 */ /* 0x000ea20000004a00 */
[----:B------:R-:W-:-:S02]  /*55d0*/  FFMA R72, R72, R41, R48 ;  /* 0x0000002948487223 */ /* 0x000fc40000000030 */
[----:B------:R-:W-:Y:S01]  /*55e0*/  FFMA R73, R41, R73, R40 ;  /* 0x0000004929497223 */ /* 0x000fe20000000028 */
[----:B------:R-:W3:Y:S01]  /*55f0*/  LDS.128 R48, [R24.X4+0x8160] ;  /* 0x0081600018307984 */ /* 0x000ee20000004c00 */
[-C--:B------:R-:W-:Y:S02]  /*5600*/  FFMA R41, R39, R63.reuse, R76 ;  /* 0x0000003f27297223 */ /* 0x080fe4000000004c */
[----:B------:R-:W-:Y:S02]  /*5610*/  FFMA R63, R43, R63, R62 ;  /* 0x0000003f2b3f7223 */ /* 0x000fe4000000003e */
[C---:B------:R-:W-:Y:S02]  /*5620*/  FFMA R40, R64.reuse, R39, R74 ;  /* 0x0000002740287223 */ /* 0x040fe4000000004a */
[----:B------:R-:W-:Y:S02]  /*5630*/  FFMA R62, R64, R43, R75 ;  /* 0x0000002b403e7223 */ /* 0x000fe4000000004b */
[----:B-1----:R-:W-:-:S02]  /*5640*/  FFMA R41, R28, R64, R41 ;  /* 0x000000401c297223 */ /* 0x002fc40000000029 */
[----:B-----5:R-:W-:Y:S02]  /*5650*/  FFMA R63, R32, R64, R63 ;  /* 0x00000040203f7223 */ /* 0x020fe4000000003f */
[-C--:B------:R-:W-:Y:S02]  /*5660*/  FFMA R40, R28, R65.reuse, R40 ;  /* 0x000000411c287223 */ /* 0x080fe40000000028 */
[----:B------:R-:W-:Y:S02]  /*5670*/  FFMA R62, R32, R65, R62 ;  /* 0x00000041203e7223 */ /* 0x000fe4000000003e */
[----:B------:R-:W1:Y:S01]  /*5680*/  LDS.64 R64, [R20.X4+0xf88] ;  /* 0x000f880014407984 */ /* 0x000e620000004a00 */
[----:B------:R-:W-:Y:S02]  /*5690*/  FFMA R63, R66, R33, R63 ;  /* 0x00000021423f7223 */ /* 0x000fe4000000003f */
[-C--:B------:R-:W-:Y:S02]  /*56a0*/  FFMA R75, R29, R67.reuse, R40 ;  /* 0x000000431d4b7223 */ /* 0x080fe40000000028 */
[----:B------:R-:W-:-:S02]  /*56b0*/  FFMA R63, R34, R67, R63 ;  /* 0x00000043223f7223 */ /* 0x000fc4000000003f */
[C---:B------:R-:W-:Y:S02]  /*56c0*/  FFMA R74, R66.reuse, R38, R79 ;  /* 0x00000026424a7223 */ /* 0x040fe4000000004f */
[C---:B------:R-:W-:Y:S02]  /*56d0*/  FFMA R76, R66.reuse, R42, R87 ;  /* 0x0000002a424c7223 */ /* 0x040fe40000000057 */
[----:B------:R-:W-:Y:S02]  /*56e0*/  FFMA R41, R66, R29, R41 ;  /* 0x0000001d42297223 */ /* 0x000fe40000000029 */
[C---:B0-----:R-:W-:Y:S02]  /*56f0*/  FFMA R66, R68.reuse, R30, R75 ;  /* 0x0000001e44427223 */ /* 0x041fe4000000004b */
[----:B------:R-:W-:Y:S02]  /*5700*/  FFMA R77, R33, R67, R62 ;  /* 0x00000043214d7223 */ /* 0x000fe4000000003e */
[----:B------:R-:W-:-:S02]  /*5710*/  FFMA R75, R68, R35, R63 ;  /* 0x00000023444b7223 */ /* 0x000fc4000000003f */
[----:B------:R-:W0:Y:S01]  /*5720*/  LDS.64 R62, [R20.X4+0xfc0] ;  /* 0x000fc000143e7984 */ /* 0x000e220000004a00 */
[-C--:B------:R-:W-:Y:S02]  /*5730*/  FFMA R78, R38, R67.reuse, R78 ;  /* 0x00000043264e7223 */ /* 0x080fe4000000004e */
[-C--:B------:R-:W-:Y:S02]  /*5740*/  FFMA R86, R42, R67.reuse, R86 ;  /* 0x000000432a567223 */ /* 0x080fe40000000056 */
[-C--:B------:R-:W-:Y:S02]  /*5750*/  FFMA R41, R30, R67.reuse, R41 ;  /* 0x000000431e297223 */ /* 0x080fe40000000029 */
[-C--:B------:R-:W-:Y:S02]  /*5760*/  FFMA R79, R39, R67.reuse, R74 ;  /* 0x00000043274f7223 */ /* 0x080fe4000000004a */
[----:B------:R-:W-:Y:S02]  /*5770*/  FFMA R87, R43, R67, R76 ;  /* 0x000000432b577223 */ /* 0x000fe4000000004c */
[----:B------:R-:W-:-:S02]  /*5780*/  FFMA R76, R68, R39, R78 ;  /* 0x00000027444c7223 */ /* 0x000fc4000000004e */
[C---:B------:R-:W-:Y:S02]  /*5790*/  FFMA R74, R68.reuse, R43, R86 ;  /* 0x0000002b444a7223 */ /* 0x040fe40000000056 */
[C---:B------:R-:W-:Y:S02]  /*57a0*/  FFMA R40, R68.reuse, R34, R77 ;  /* 0x0000002244287223 */ /* 0x040fe4000000004d */
[----:B------:R-:W-:Y:S02]  /*57b0*/  FFMA R41, R68, R31, R41 ;  /* 0x0000001f44297223 */ /* 0x000fe40000000029 */
[-C--:B------:R-:W-:Y:S02]  /*57c0*/  FFMA R78, R28, R68.reuse, R79 ;  /* 0x000000441c4e7223 */ /* 0x080fe4000000004f */
[----:B------:R-:W-:Y:S02]  /*57d0*/  FFMA R67, R32, R68, R87 ;  /* 0x0000004420437223 */ /* 0x000fe40000000057 */
[----:B------:R-:W-:-:S02]  /*57e0*/  FFMA R76, R28, R69, R76 ;  /* 0x000000451c4c7223 */ /* 0x000fc4000000004c */
[-C--:B------:R-:W-:Y:S02]  /*57f0*/  FFMA R74, R32, R69.reuse, R74 ;  /* 0x00000045204a7223 */ /* 0x080fe4000000004a */
[-C--:B------:R-:W-:Y:S02]  /*5800*/  FFMA R66, R31, R69.reuse, R66 ;  /* 0x000000451f427223 */ /* 0x080fe40000000042 */
[----:B------:R-:W-:Y:S02]  /*5810*/  FFMA R69, R35, R69, R40 ;  /* 0x0000004523457223 */ /* 0x000fe40000000028 */
[----:B--2---:R-:W-:Y:S02]  /*5820*/  FFMA R68, R44, R36, R41 ;  /* 0x000000242c447223 */ /* 0x004fe40000000029 */
[----:B------:R-:W2:Y:S01]  /*5830*/  LDS.64 R40, [R20.X4+0xfc8] ;  /* 0x000fc80014287984 */ /* 0x000ea20000004a00 */
[C---:B------:R-:W-:Y:S02]  /*5840*/  FFMA R86, R36.reuse, R38, R89 ;  /* 0x0000002624567223 */ /* 0x040fe40000000059 */
[----:B------:R-:W-:-:S02]  /*5850*/  FFMA R96, R36, R42, R96 ;  /* 0x0000002a24607223 */ /* 0x000fc40000000060 */
[C---:B------:R-:W-:Y:S02]  /*5860*/  FFMA R78, R36.reuse, R29, R78 ;  /* 0x0000001d244e7223 */ /* 0x040fe4000000004e */
[----:B------:R-:W-:Y:S02]  /*5870*/  FFMA R67, R36, R33, R67 ;  /* 0x0000002124437223 */ /* 0x000fe40000000043 */
[C---:B---3--:R-:W-:Y:S02]  /*5880*/  FFMA R36, R48.reuse, R36, R75 ;  /* 0x0000002430247223 */ /* 0x048fe4000000004b */
        /* <DEDUP_REMOVED lines=11> */
[----:B------:R-:W-:Y:S02]  /*5940*/  FFMA R97, R49, R37, R36 ;  /* 0x0000002531617223 */ /* 0x000fe40000000024 */
[C---:B-1----:R-:W-:Y:S02]  /*5950*/  FFMA R68, R64.reuse, R34, R87 ;  /* 0x0000002240447223 */ /* 0x042fe40000000057 */
[C---:B------:R-:W-:Y:S02]  /*5960*/  FFMA R69, R64.reuse, R49, R69 ;  /* 0x0000003140457223 */ /* 0x040fe40000000045 */
[----:B------:R-:W-:-:S02]  /*5970*/  FFMA R86, R64, R30, R79 ;  /* 0x0000001e40567223 */ /* 0x000fc4000000004f */
[-C--:B------:R-:W-:Y:S02]  /*5980*/  FFMA R37, R32, R64.reuse, R75 ;  /* 0x0000004020257223 */ /* 0x080fe4000000004b */
[C---:B------:R-:W-:Y:S02]  /*5990*/  FFMA R79, R64.reuse, R31, R74 ;  /* 0x0000001f404f7223 */ /* 0x040fe4000000004a */
[C---:B------:R-:W-:Y:S02]  /*59a0*/  FFMA R88, R64.reuse, R39, R88 ;  /* 0x0000002740587223 */ /* 0x040fe40000000058 */
[----:B------:R-:W-:Y:S02]  /*59b0*/  FFMA R95, R64, R43, R95 ;  /* 0x0000002b405f7223 */ /* 0x000fe4000000005f */
[----:B------:R-:W-:Y:S02]  /*59c0*/  FFMA R36, R28, R64, R77 ;  /* 0x000000401c247223 */ /* 0x000fe4000000004d */
[----:B------:R-:W-:-:S02]  /*59d0*/  FFMA R67, R64, R35, R67 ;  /* 0x0000002340437223 */ /* 0x000fc40000000043 */
[C---:B------:R-:W-:Y:S02]  /*59e0*/  FFMA R75, R64.reuse, R45, R66 ;  /* 0x0000002d404b7223 */ /* 0x040fe40000000042 */
[C---:B------:R-:W-:Y:S02]  /*59f0*/  FFMA R74, R64.reuse, R46, R89 ;  /* 0x0000002e404a7223 */ /* 0x040fe40000000059 */
[----:B------:R-:W-:Y:S02]  /*5a00*/  FFMA R76, R64, R50, R97 ;  /* 0x00000032404c7223 */ /* 0x000fe40000000061 */
[-C--:B------:R-:W-:Y:S02]  /*5a10*/  FFMA R64, R35, R65.reuse, R68 ;  /* 0x0000004123407223 */ /* 0x080fe40000000044 */
[----:B------:R-:W-:Y:S02]  /*5a20*/  FFMA R77, R50, R65, R69 ;  /* 0x00000041324d7223 */ /* 0x000fe40000000045 */
[----:B------:R-:W1:Y:S01]  /*5a30*/  LDS.64 R68, [R20.X4+0x1000] ;  /* 0x0010000014447984 */ /* 0x000e620000004a00 */
[----:B0-----:R-:W-:-:S02]  /*5a40*/  FFMA R70, R62, R38, R70 ;  /* 0x000000263e467223 */ /* 0x001fc40000000046 */
[----:B------:R-:W-:Y:S02]  /*5a50*/  FFMA R72, R62, R42, R72 ;  /* 0x0000002a3e487223 */ /* 0x000fe40000000048 */
[----:B------:R-:W-:Y:S02]  /*5a60*/  FFMA R73, R42, R63, R73 ;  /* 0x0000003f2a497223 */ /* 0x000fe40000000049 */
[----:B------:R-:W-:Y:S02]  /*5a70*/  FFMA R66, R31, R65, R86 ;  /* 0x000000411f427223 */ /* 0x000fe40000000056 */
[C---:B------:R-:W-:Y:S02]  /*5a80*/  FFMA R42, R62.reuse, R29, R36 ;  /* 0x0000001d3e2a7223 */ /* 0x040fe40000000024 */
[----:B------:R-:W-:Y:S02]  /*5a90*/  FFMA R86, R62, R33, R37 ;  /* 0x000000213e567223 */ /* 0x000fe40000000025 */
[----:B------:R-:W-:-:S02]  /*5aa0*/  FFMA R36, R44, R62, R79 ;  /* 0x0000003e2c247223 */ /* 0x000fc4000000004f */
[----:B------:R-:W-:Y:S02]  /*5ab0*/  FFMA R62, R48, R62, R67 ;  /* 0x0000003e303e7223 */ /* 0x000fe40000000043 */
[-C--:B------:R-:W-:Y:S02]  /*5ac0*/  FFMA R38, R38, R63.reuse, R71 ;  /* 0x0000003f26267223 */ /* 0x080fe40000000047 */
[-C--:B------:R-:W-:Y:S02]  /*5ad0*/  FFMA R67, R39, R63.reuse, R70 ;  /* 0x0000003f27437223 */ /* 0x080fe40000000046 */
[----:B------:R-:W0:Y:S01]  /*5ae0*/  LDS.64 R70, [R20.X4+0x1008] ;  /* 0x0010080014467984 */ /* 0x000e220000004a00 */
[----:B------:R-:W-:Y:S02]  /*5af0*/  FFMA R79, R45, R63, R36 ;  /* 0x0000003f2d4f7223 */ /* 0x000fe40000000024 */
[----:B------:R-:W-:Y:S02]  /*5b00*/  FFMA R88, R28, R65, R88 ;  /* 0x000000411c587223 */ /* 0x000fe40000000058 */
[----:B------:R-:W-:-:S02]  /*5b10*/  FFMA R89, R43, R63, R72 ;  /* 0x0000003f2b597223 */ /* 0x000fc40000000048 */
[----:B--2---:R-:W-:Y:S02]  /*5b20*/  FFMA R36, R40, R43, R73 ;  /* 0x0000002b28247223 */ /* 0x004fe40000000049 */
[----:B------:R-:W-:Y:S01]  /*5b30*/  FFMA R78, R32, R65, R95 ;  /* 0x00000041204e7223 */ /* 0x000fe2000000005f */
[----:B------:R-:W2:Y:S01]  /*5b40*/  LDS.64 R72, [R20.X4+0x1040] ;  /* 0x0010400014487984 */ /* 0x000ea20000004a00 */
[----:B------:R-:W-:Y:S02]  /*5b50*/  FFMA R66, R44, R63, R66 ;  /* 0x0000003f2c427223 */ /* 0x000fe40000000042 */
[----:B------:R-:W-:Y:S02]  /*5b60*/  FFMA R38, R40, R39, R38 ;  /* 0x0000002728267223 */ /* 0x000fe40000000026 */
[----:B------:R-:W-:Y:S02]  /*5b70*/  FFMA R75, R46, R65, R75 ;  /* 0x000000412e4b7223 */ /* 0x000fe4000000004b */
[----:B------:R-:W-:-:S02]  /*5b80*/  FFMA R37, R29, R63, R88 ;  /* 0x0000003f1d257223 */ /* 0x000fc40000000058 */
[-C--:B------:R-:W-:Y:S02]  /*5b90*/  FFMA R65, R33, R63.reuse, R78 ;  /* 0x0000003f21417223 */ /* 0x080fe4000000004e */
[-C--:B------:R-:W-:Y:S02]  /*5ba0*/  FFMA R42, R30, R63.reuse, R42 ;  /* 0x0000003f1e2a7223 */ /* 0x080fe4000000002a */
[-C--:B------:R-:W-:Y:S02]  /*5bb0*/  FFMA R39, R34, R63.reuse, R86 ;  /* 0x0000003f22277223 */ /* 0x080fe40000000056 */
[-C--:B------:R-:W-:Y:S02]  /*5bc0*/  FFMA R64, R48, R63.reuse, R64 ;  /* 0x0000003f30407223 */ /* 0x080fe40000000040 */
[----:B------:R-:W-:Y:S02]  /*5bd0*/  FFMA R87, R49, R63, R62 ;  /* 0x0000003f31577223 */ /* 0x000fe4000000003e */
[----:B------:R-:W-:Y:S01]  /*5be0*/  FFMA R66, R40, R45, R66 ;  /* 0x0000002d28427223 */ /* 0x000fe20000000042 */
[----:B------:R-:W3:Y:S01]  /*5bf0*/  LDS.64 R62, [R20.X4+0x1048] ;  /* 0x00104800143e7984 */ /* 0x000ee20000004a00 */
[----:B------:R-:W-:-:S02]  /*5c00*/  FFMA R96, R28, R40, R67 ;  /* 0x000000281c607223 */ /* 0x000fc40000000043 */
[-C--:B------:R-:W-:Y:S02]  /*5c10*/  FFMA R38, R28, R41.reuse, R38 ;  /* 0x000000291c267223 */ /* 0x080fe40000000026 */
[----:B------:R-:W-:Y:S02]  /*5c20*/  FFMA R28, R40, R30, R37 ;  /* 0x0000001e281c7223 */ /* 0x000fe40000000025 */
[C---:B------:R-:W-:Y:S02]  /*5c30*/  FFMA R88, R32.reuse, R40, R89 ;  /* 0x0000002820587223 */ /* 0x040fe40000000059 */
[----:B------:R-:W-:Y:S02]  /*5c40*/  FFMA R36, R32, R41, R36 ;  /* 0x0000002920247223 */ /* 0x000fe40000000024 */
[C---:B------:R-:W-:Y:S02]  /*5c50*/  FFMA R37, R40.reuse, R31, R42 ;  /* 0x0000001f28257223 */ /* 0x040fe4000000002a */
[----:B------:R-:W-:-:S02]  /*5c60*/  FFMA R39, R40, R35, R39 ;  /* 0x0000002328277223 */ /* 0x000fc40000000027 */
[C---:B------:R-:W-:Y:S02]  /*5c70*/  FFMA R64, R40.reuse, R49, R64 ;  /* 0x0000003128407223 */ /* 0x040fe40000000040 */
[----:B------:R-:W-:Y:S02]  /*5c80*/  FFMA R32, R40, R34, R65 ;  /* 0x0000002228207223 */ /* 0x000fe40000000041 */
[----:B------:R-:W-:Y:S02]  /*5c90*/  FFMA R78, R46, R41, R66 ;  /* 0x000000292e4e7223 */ /* 0x000fe40000000042 */
[----:B------:R-:W4:Y:S01]  /*5ca0*/  LDS.64 R66, [R20.X4+0x1680] ;  /* 0x0016800014427984 */ /* 0x000f220000004a00 */
[C---:B-1----:R-:W-:Y:S02]  /*5cb0*/  FFMA R96, R68.reuse, R29, R96 ;  /* 0x0000001d44607223 */ /* 0x042fe40000000060 */
[----:B------:R-:W-:Y:S02]  /*5cc0*/  FFMA R88, R68, R33, R88 ;  /* 0x0000002144587223 */ /* 0x000fe40000000058 */
[----:B------:R-:W-:-:S02]  /*5cd0*/  FFMA R98, R44, R68, R37 ;  /* 0x000000442c627223 */ /* 0x000fc40000000025 */
[C---:B------:R-:W-:Y:S02]  /*5ce0*/  FFMA R79, R40.reuse, R46, R79 ;  /* 0x0000002e284f7223 */ /* 0x040fe4000000004f */
[----:B------:R-:W-:Y:S02]  /*5cf0*/  FFMA R87, R40, R50, R87 ;  /* 0x0000003228577223 */ /* 0x000fe40000000057 */
[-C--:B------:R-:W-:Y:S02]  /*5d00*/  FFMA R28, R31, R41.reuse, R28 ;  /* 0x000000291f1c7223 */ /* 0x080fe4000000001c */
[-C--:B------:R-:W-:Y:S02]  /*5d10*/  FFMA R32, R35, R41.reuse, R32 ;  /* 0x0000002923207223 */ /* 0x080fe40000000020 */
[----:B------:R-:W-:Y:S02]  /*5d20*/  FFMA R86, R50, R41, R64 ;  /* 0x0000002932567223 */ /* 0x000fe40000000040 */
[-C--:B------:R-:W-:Y:S01]  /*5d30*/  FFMA R95, R29, R69.reuse, R38 ;  /* 0x000000451d5f7223 */ /* 0x080fe20000000026 */
[----:B------:R-:W-:Y:S01]  /*5d40*/  LDS.64 R64, [R20.X4+0x1688] ;  /* 0x0016880014407984 */ /* 0x000fe20000004a00 */
[----:B------:R-:W-:-:S02]  /*5d50*/  FFMA R33, R33, R69, R36 ;  /* 0x0000004521217223 */ /* 0x000fc40000000024 */
[----:B------:R-:W-:Y:S01]  /*5d60*/  FFMA R68, R48, R68, R39 ;  /* 0x0000004430447223 */ /* 0x000fe20000000027 */
[----:B------:R-:W-:Y:S01]  /*5d70*/  LDS.128 R40, [R24.X4+0x8170] ;  /* 0x0081700018287984 */ /* 0x000fe20000004c00 */
[-C--:B------:R-:W-:Y:S02]  /*5d80*/  FFMA R28, R44, R69.reuse, R28 ;  /* 0x000000452c1c7223 */ /* 0x080fe4000000001c */
[-C--:B------:R-:W-:Y:S01]  /*5d90*/  FFMA R32, R48, R69.reuse, R32 ;  /* 0x0000004530207223 */ /* 0x080fe20000000020 */
[----:B------:R-:W1:Y:S01]  /*5da0*/  LDS.128 R36, [R24.X4+0x7870] ;  /* 0x0078700018247984 */ /* 0x000e620000004c00 */
[-C--:B------:R-:W-:Y:S02]  /*5db0*/  FFMA R96, R30, R69.reuse, R96 ;  /* 0x000000451e607223 */ /* 0x080fe40000000060 */
[-C--:B------:R-:W-:Y:S02]  /*5dc0*/  FFMA R88, R34, R69.reuse, R88 ;  /* 0x0000004522587223 */ /* 0x080fe40000000058 */
[----:B------:R-:W-:-:S02]  /*5dd0*/  FFMA R89, R45, R69, R98 ;  /* 0x000000452d597223 */ /* 0x000fc40000000062 */
[----:B------:R-:W-:Y:S02]  /*5de0*/  FFMA R29, R49, R69, R68 ;  /* 0x00000045311d7223 */ /* 0x000fe40000000044 */
[----:B------:R-:W5:Y:S01]  /*5df0*/  LDS.64 R68, [R20.X4+0x16c0] ;  /* 0x0016c00014447984 */ /* 0x000f620000004a00 */
[C---:B0-----:R-:W-:Y:S02]  /*5e00*/  FFMA R30, R70.reuse, R30, R95 ;  /* 0x0000001e461e7223 */ /* 0x041fe4000000005f */
[C---:B------:R-:W-:Y:S02]  /*5e10*/  FFMA R34, R70.reuse, R34, R33 ;  /* 0x0000002246227223 */ /* 0x040fe40000000021 */
[C---:B------:R-:W-:Y:S02]  /*5e20*/  FFMA R28, R70.reuse, R45, R28 ;  /* 0x0000002d461c7223 */ /* 0x040fe4000000001c */
[C---:B------:R-:W-:Y:S02]  /*5e30*/  FFMA R32, R70.reuse, R49, R32 ;  /* 0x0000003146207223 */ /* 0x040fe40000000020 */
[----:B------:R-:W-:-:S02]  /*5e40*/  FFMA R33, R70, R31, R96 ;  /* 0x0000001f46217223 */ /* 0x000fc40000000060 */
[C---:B------:R-:W-:Y:S02]  /*5e50*/  FFMA R97, R70.reuse, R35, R88 ;  /* 0x0000002346617223 */ /* 0x040fe40000000058 */
[-C--:B------:R-:W-:Y:S02]  /*5e60*/  FFMA R31, R31, R71.reuse, R30 ;  /* 0x000000471f1f7223 */ /* 0x080fe4000000001e */
[-C--:B------:R-:W-:Y:S02]  /*5e70*/  FFMA R35, R35, R71.reuse, R34 ;  /* 0x0000004723237223 */ /* 0x080fe40000000022 */
[C---:B------:R-:W-:Y:S02]  /*5e80*/  FFMA R89, R70.reuse, R46, R89 ;  /* 0x0000002e46597223 */ /* 0x040fe40000000059 */
[----:B------:R-:W-:Y:S02]  /*5e90*/  FFMA R96, R70, R50, R29 ;  /* 0x0000003246607223 */ /* 0x000fe4000000001d */
[----:B------:R-:W-:-:S02]  /*5ea0*/  FFMA R88, R46, R71, R28 ;  /* 0x000000472e587223 */ /* 0x000fc4000000001c */
[----:B------:R-:W-:Y:S02]  /*5eb0*/  FFMA R95, R50, R71, R32 ;  /* 0x00000047325f7223 */ /* 0x000fe40000000020 */
[----:B------:R-:W0:Y:S01]  /*5ec0*/  LDS.64 R70, [R20.X4+0x16c8] ;  /* 0x0016c80014467984 */ /* 0x000e220000004a00 */
[CC--:B--2---:R-:W-:Y:S02]  /*5ed0*/  FFMA R28, R44.reuse, R72.reuse, R33 ;  /* 0x000000482c1c7223 */ /* 0x0c4fe40000000021 */
[-C--:B------:R-:W-:Y:S02]  /*5ee0*/  FFMA R44, R44, R73.reuse, R31 ;  /* 0x000000492c2c7223 */ /* 0x080fe4000000001f */
[C---:B------:R-:W-:Y:S02]  /*5ef0*/  FFMA R72, R48.reuse, R72, R97 ;  /* 0x0000004830487223 */ /* 0x040fe40000000061 */
[-C--:B------:R-:W-:Y:S02]  /*5f00*/  FFMA R48, R48, R73.reuse, R35 ;  /* 0x0000004930307223 */ /* 0x080fe40000000023 */
[----:B------:R-:W-:Y:S01]  /*5f10*/  FFMA R97, R45, R73, R28 ;  /* 0x000000492d617223 */ /* 0x000fe2000000001c */
[----:B------:R-:W-:Y:S01]  /*5f20*/  LDS.128 R32, [R24.X4+0x8180] ;  /* 0x0081800018207984 */ /* 0x000fe20000004c00 */
[----:B---3--:R-:W-:-:S02]  /*5f30*/  FFMA R44, R62, R45, R44 ;  /* 0x0000002d3e2c7223 */ /* 0x008fc4000000002c */
[----:B------:R-:W-:Y:S01]  /*5f40*/  FFMA R73, R49, R73, R72 ;  /* 0x0000004931497223 */ /* 0x000fe20000000048 */
[----:B------:R-:W2:Y:S01]  /*5f50*/  LDS.128 R28, [R24.X4+0x7880] ;  /* 0x00788000181c7984 */ /* 0x000ea20000004c00 */
[C---:B------:R-:W-:Y:S02]  /*5f60*/  FFMA R48, R62.reuse, R49, R48 ;  /* 0x000000313e307223 */ /* 0x040fe40000000030 */
[----:B------:R-:W-:Y:S02]  /*5f70*/  FFMA R72, R62, R46, R97 ;  /* 0x0000002e3e487223 */ /* 0x000fe40000000061 */
[----:B------:R-:W-:Y:S02]  /*5f80*/  FFMA R46, R46, R63, R44 ;  /* 0x0000003f2e2e7223 */ /* 0x000fe4000000002c */
[C---:B----4-:R-:W-:Y:S01]  /*5f90*/  FFMA R74, R66.reuse, R47, R74 ;  /* 0x0000002f424a7223 */ /* 0x050fe2000000004a */
[----:B------:R-:W3:Y:S01]  /*5fa0*/  LDS.64 R44, [R20.X4+0x1700] ;  /* 0x00170000142c7984 */ /* 0x000ee20000004a00 */
[----:B------:R-:W-:-:S02]  /*5fb0*/  FFMA R76, R66, R51, R76 ;  /* 0x00000033424c7223 */ /* 0x000fc4000000004c */
[-C--:B------:R-:W-:Y:S02]  /*5fc0*/  FFMA R75, R47, R67.reuse, R75 ;  /* 0x000000432f4b7223 */ /* 0x080fe4000000004b */
[----:B------:R-:W-:Y:S02]  /*5fd0*/  FFMA R77, R51, R67, R77 ;  /* 0x00000043334d7223 */ /* 0x000fe4000000004d */
[----:B------:R-:W-:Y:S02]  /*5fe0*/  FFMA R73, R62, R50, R73 ;  /* 0x000000323e497223 */ /* 0x000fe40000000049 */
[----:B------:R-:W-:Y:S02]  /*5ff0*/  FFMA R50, R50, R63, R48 ;  /* 0x0000003f32327223 */ /* 0x000fe40000000030 */
[-C--:B-1----:R-:W-:Y:S02]  /*6000*/  FFMA R74, R36, R67.reuse, R74 ;  /* 0x00000043244a7223 */ /* 0x082fe4000000004a */
[----:B------:R-:W-:-:S02]  /*6010*/  FFMA R76, R40, R67, R76 ;  /* 0x00000043284c7223 */ /* 0x000fc4000000004c */
[-C--:B------:R-:W-:Y:S02]  /*6020*/  FFMA R48, R36, R64.reuse, R75 ;  /* 0x0000004024307223 */ /* 0x080fe4000000004b */
[----:B------:R-:W-:Y:S02]  /*6030*/  FFMA R62, R40, R64, R77 ;  /* 0x00000040283e7223 */ /* 0x000fe4000000004d */
[C---:B------:R-:W-:Y:S02]  /*6040*/  FFMA R63, R64.reuse, R37, R74 ;  /* 0x00000025403f7223 */ /* 0x040fe4000000004a */
[----:B------:R-:W-:Y:S02]  /*6050*/  FFMA R67, R64, R41, R76 ;  /* 0x0000002940437223 */ /* 0x000fe4000000004c */
[-C--:B------:R-:W-:Y:S02]  /*6060*/  FFMA R48, R37, R65.reuse, R48 ;  /* 0x0000004125307223 */ /* 0x080fe40000000030 */
[----:B------:R-:W-:-:S02]  /*6070*/  FFMA R49, R41, R65, R62 ;  /* 0x0000004129317223 */ /* 0x000fc4000000003e */
[----:B------:R-:W1:Y:S01]  /*6080*/  LDS.64 R64, [R20.X4+0x1708] ;  /* 0x0017080014407984 */ /* 0x000e620000004a00 */
[----:B-----5:R-:W-:Y:S02]  /*6090*/  FFMA R62, R68, R38, R63 ;  /* 0x00000026443e7223 */ /* 0x020fe4000000003f */
[-C--:B------:R-:W-:Y:S02]  /*60a0*/  FFMA R63, R42, R69.reuse, R49 ;  /* 0x000000452a3f7223 */ /* 0x080fe40000000031 */
[----:B------:R-:W-:Y:S02]  /*60b0*/  FFMA R75, R39, R69, R62 ;  /* 0x00000045274b7223 */ /* 0x000fe4000000003e */
[----:B0-----:R-:W-:Y:S02]  /*60c0*/  FFMA R66, R70, R43, R63 ;  /* 0x0000002b46427223 */ /* 0x001fe4000000003f */
[----:B------:R-:W0:Y:S01]  /*60d0*/  LDS.64 R62, [R20.X4+0x1740] ;  /* 0x00174000143e7984 */ /* 0x000e220000004a00 */
[----:B------:R-:W-:-:S02]  /*60e0*/  FFMA R79, R68, R47, R79 ;  /* 0x0000002f444f7223 */ /* 0x000fc4000000004f */
[C---:B------:R-:W-:Y:S02]  /*60f0*/  FFMA R87, R68.reuse, R51, R87 ;  /* 0x0000003344577223 */ /* 0x040fe40000000057 */
[----:B------:R-:W-:Y:S02]  /*6100*/  FFMA R68, R68, R42, R67 ;  /* 0x0000002a44447223 */ /* 0x000fe40000000043 */
[-C--:B------:R-:W-:Y:S02]  /*6110*/  FFMA R48, R38, R69.reuse, R48 ;  /* 0x0000004526307223 */ /* 0x080fe40000000030 */
[-C--:B------:R-:W-:Y:S02]  /*6120*/  FFMA R67, R47, R69.reuse, R78 ;  /* 0x000000452f437223 */ /* 0x080fe4000000004e */
[-C--:B------:R-:W-:Y:S02]  /*6130*/  FFMA R77, R51, R69.reuse, R86 ;  /* 0x00000045334d7223 */ /* 0x080fe40000000056 */
[----:B------:R-:W-:-:S02]  /*6140*/  FFMA R79, R36, R69, R79 ;  /* 0x00000045244f7223 */ /* 0x000fc4000000004f */
[-C--:B------:R-:W-:Y:S02]  /*6150*/  FFMA R87, R40, R69.reuse, R87 ;  /* 0x0000004528577223 */ /* 0x080fe40000000057 */
[----:B------:R-:W-:Y:S02]  /*6160*/  FFMA R69, R43, R69, R68 ;  /* 0x000000452b457223 */ /* 0x000fe40000000044 */
[----:B------:R-:W-:Y:S02]  /*6170*/  FFMA R68, R70, R39, R48 ;  /* 0x0000002746447223 */ /* 0x000fe40000000030 */
[-C--:B------:R-:W-:Y:S02]  /*6180*/  FFMA R74, R36, R70.reuse, R67 ;  /* 0x00000046244a7223 */ /* 0x080fe40000000043 */
[----:B------:R-:W-:Y:S02]  /*6190*/  FFMA R78, R40, R70, R77 ;  /* 0x00000046284e7223 */ /* 0x000fe4000000004d */
[----:B------:R-:W-:-:S02]  /*61a0*/  FFMA R49, R70, R37, R79 ;  /* 0x0000002546317223 */ /* 0x000fc4000000004f */
[----:B------:R-:W-:Y:S02]  /*61b0*/  FFMA R67, R70, R41, R87 ;  /* 0x0000002946437223 */ /* 0x000fe40000000057 */
[-C--:B--2---:R-:W-:Y:S02]  /*61c0*/  FFMA R48, R28, R70.reuse, R75 ;  /* 0x000000461c307223 */ /* 0x084fe4000000004b */
[----:B------:R-:W-:Y:S02]  /*61d0*/  FFMA R76, R32, R70, R69 ;  /* 0x00000046204c7223 */ /* 0x000fe40000000045 */
[----:B---3--:R-:W-:Y:S02]  /*61e0*/  FFMA R70, R44, R47, R89 ;  /* 0x0000002f2c467223 */ /* 0x008fe40000000059 */
[-C--:B------:R-:W-:Y:S02]  /*61f0*/  FFMA R68, R28, R71.reuse, R68 ;  /* 0x000000471c447223 */ /* 0x080fe40000000044 */
[----:B------:R-:W-:-:S02]  /*6200*/  FFMA R74, R37, R71, R74 ;  /* 0x00000047254a7223 */ /* 0x000fc4000000004a */
[-C--:B------:R-:W-:Y:S02]  /*6210*/  FFMA R69, R41, R71.reuse, R78 ;  /* 0x0000004729457223 */ /* 0x080fe4000000004e */
[----:B------:R-:W-:Y:S02]  /*6220*/  FFMA R66, R32, R71, R66 ;  /* 0x0000004720427223 */ /* 0x000fe40000000042 */
[C---:B------:R-:W-:Y:S02]  /*6230*/  FFMA R96, R44.reuse, R51, R96 ;  /* 0x000000332c607223 */ /* 0x040fe40000000060 */
[C---:B------:R-:W-:Y:S02]  /*6240*/  FFMA R78, R44.reuse, R38, R49 ;  /* 0x000000262c4e7223 */ /* 0x040fe40000000031 */
[C---:B------:R-:W-:Y:S02]  /*6250*/  FFMA R86, R44.reuse, R42, R67 ;  /* 0x0000002a2c567223 */ /* 0x040fe40000000043 */
[----:B------:R-:W-:-:S02]  /*6260*/  FFMA R71, R44, R29, R48 ;  /* 0x0000001d2c477223 */ /* 0x000fc40000000030 */
[----:B------:R-:W-:Y:S01]  /*6270*/  FFMA R76, R44, R33, R76 ;  /* 0x000000212c4c7223 */ /* 0x000fe2000000004c */
[----:B------:R-:W2:Y:S01]  /*6280*/  LDS.64 R48, [R20.X4+0x1748] ;  /* 0x0017480014307984 */ /* 0x000ea20000004a00 */
        /* <DEDUP_REMOVED lines=11> */
[----:B------:R-:W-:Y:S02]  /*6340*/  FFMA R76, R34, R45, R76 ;  /* 0x0000002d224c7223 */ /* 0x000fe4000000004c */
[C---:B-1----:R-:W-:Y:S02]  /*6350*/  FFMA R45, R64.reuse, R37, R70 ;  /* 0x00000025402d7223 */ /* 0x042fe40000000046 */
[C---:B------:R-:W-:Y:S02]  /*6360*/  FFMA R70, R64.reuse, R30, R77 ;  /* 0x0000001e40467223 */ /* 0x040fe4000000004d */
[C---:B------:R-:W-:Y:S02]  /*6370*/  FFMA R86, R64.reuse, R34, R75 ;  /* 0x0000002240567223 */ /* 0x040fe4000000004b */
[C---:B------:R-:W-:Y:S02]  /*6380*/  FFMA R75, R64.reuse, R35, R76 ;  /* 0x00000023404b7223 */ /* 0x040fe4000000004c */
[----:B------:R-:W-:-:S02]  /*6390*/  FFMA R74, R64, R31, R71 ;  /* 0x0000001f404a7223 */ /* 0x000fc40000000047 */
[----:B------:R-:W-:Y:S02]  /*63a0*/  FFMA R76, R31, R65, R70 ;  /* 0x000000411f4c7223 */ /* 0x000fe40000000046 */
[----:B------:R-:W1:Y:S01]  /*63b0*/  LDS.64 R70, [R20.X4+0x1780] ;  /* 0x0017800014467984 */ /* 0x000e620000004a00 */
[C---:B0-----:R-:W-:Y:S02]  /*63c0*/  FFMA R72, R62.reuse, R47, R72 ;  /* 0x0000002f3e487223 */ /* 0x041fe40000000048 */
[----:B------:R-:W-:Y:S02]  /*63d0*/  FFMA R47, R47, R63, R46 ;  /* 0x0000003f2f2f7223 */ /* 0x000fe4000000002e */
[C---:B------:R-:W-:Y:S02]  /*63e0*/  FFMA R46, R62.reuse, R51, R73 ;  /* 0x000000333e2e7223 */ /* 0x040fe40000000049 */
[----:B------:R-:W-:Y:S02]  /*63f0*/  FFMA R51, R51, R63, R50 ;  /* 0x0000003f33337223 */ /* 0x000fe40000000032 */
[----:B------:R-:W-:-:S02]  /*6400*/  FFMA R50, R62, R38, R45 ;  /* 0x000000263e327223 */ /* 0x000fc4000000002d */
[----:B------:R-:W-:Y:S02]  /*6410*/  FFMA R45, R36, R63, R72 ;  /* 0x0000003f242d7223 */ /* 0x000fe40000000048 */
[----:B------:R-:W0:Y:S01]  /*6420*/  LDS.64 R72, [R20.X4+0x1788] ;  /* 0x0017880014487984 */ /* 0x000e220000004a00 */
[-C--:B------:R-:W-:Y:S02]  /*6430*/  FFMA R68, R40, R64.reuse, R95 ;  /* 0x0000004028447223 */ /* 0x080fe4000000005f */
[----:B------:R-:W-:Y:S02]  /*6440*/  FFMA R88, R64, R39, R44 ;  /* 0x0000002740587223 */ /* 0x000fe4000000002c */
[-C--:B------:R-:W-:Y:S02]  /*6450*/  FFMA R78, R36, R64.reuse, R89 ;  /* 0x00000040244e7223 */ /* 0x080fe40000000059 */
[----:B------:R-:W-:Y:S02]  /*6460*/  FFMA R89, R64, R43, R69 ;  /* 0x0000002b40597223 */ /* 0x000fe40000000045 */
[----:B------:R-:W-:-:S02]  /*6470*/  FFMA R44, R28, R64, R87 ;  /* 0x000000401c2c7223 */ /* 0x000fc40000000057 */
[-C--:B------:R-:W-:Y:S02]  /*6480*/  FFMA R69, R41, R65.reuse, R68 ;  /* 0x0000004129457223 */ /* 0x080fe40000000044 */
[----:B------:R-:W-:Y:S02]  /*6490*/  FFMA R68, R28, R65, R88 ;  /* 0x000000411c447223 */ /* 0x000fe40000000058 */
[----:B------:R-:W-:Y:S02]  /*64a0*/  FFMA R67, R64, R41, R67 ;  /* 0x0000002940437223 */ /* 0x000fe40000000043 */
[C---:B------:R-:W-:Y:S02]  /*64b0*/  FFMA R66, R32.reuse, R64, R79 ;  /* 0x0000004020427223 */ /* 0x040fe4000000004f */
[-C--:B------:R-:W-:Y:S02]  /*64c0*/  FFMA R78, R37, R65.reuse, R78 ;  /* 0x00000041254e7223 */ /* 0x080fe4000000004e */
[----:B------:R-:W-:-:S02]  /*64d0*/  FFMA R64, R32, R65, R89 ;  /* 0x0000004120407223 */ /* 0x000fc40000000059 */
[----:B------:R-:W-:Y:S02]  /*64e0*/  FFMA R88, R62, R29, R44 ;  /* 0x0000001d3e587223 */ /* 0x000fe4000000002c */
[----:B------:R-:W-:Y:S02]  /*64f0*/  FFMA R77, R35, R65, R86 ;  /* 0x00000041234d7223 */ /* 0x000fe40000000056 */
[----:B--2---:R-:W-:Y:S02]  /*6500*/  FFMA R44, R36, R48, R47 ;  /* 0x00000030242c7223 */ /* 0x004fe4000000002f */
[-C--:B------:R-:W-:Y:S02]  /*6510*/  FFMA R46, R40, R63.reuse, R46 ;  /* 0x0000003f282e7223 */ /* 0x080fe4000000002e */
[-C--:B------:R-:W-:Y:S02]  /*6520*/  FFMA R36, R42, R63.reuse, R69 ;  /* 0x0000003f2a247223 */ /* 0x080fe40000000045 */
[----:B------:R-:W-:-:S02]  /*6530*/  FFMA R65, R29, R63, R68 ;  /* 0x0000003f1d417223 */ /* 0x000fc40000000044 */
[----:B------:R-:W-:Y:S01]  /*6540*/  FFMA R40, R40, R48, R51 ;  /* 0x0000003028287223 */ /* 0x000fe20000000033 */
[----:B------:R-:W2:Y:S01]  /*6550*/  LDS.64 R68, [R20.X4+0x17c0] ;  /* 0x0017c00014447984 */ /* 0x000ea20000004a00 */
[C---:B------:R-:W-:Y:S02]  /*6560*/  FFMA R86, R62.reuse, R42, R67 ;  /* 0x0000002a3e567223 */ /* 0x040fe40000000043 */
[----:B------:R-:W-:Y:S02]  /*6570*/  FFMA R66, R62, R33, R66 ;  /* 0x000000213e427223 */ /* 0x000fe40000000042 */
[-C--:B------:R-:W-:Y:S02]  /*6580*/  FFMA R78, R38, R63.reuse, R78 ;  /* 0x0000003f264e7223 */ /* 0x080fe4000000004e */
[----:B------:R-:W-:Y:S02]  /*6590*/  FFMA R67, R33, R63, R64 ;  /* 0x0000003f21437223 */ /* 0x000fe40000000040 */
[----:B------:R-:W-:-:S02]  /*65a0*/  FFMA R47, R48, R41, R46 ;  /* 0x00000029302f7223 */ /* 0x000fc4000000002e */
[----:B------:R-:W-:Y:S02]  /*65b0*/  FFMA R79, R39, R63, R50 ;  /* 0x0000003f274f7223 */ /* 0x000fe40000000032 */
[C---:B------:R-:W-:Y:S02]  /*65c0*/  FFMA R45, R48.reuse, R37, R45 ;  /* 0x00000025302d7223 */ /* 0x040fe4000000002d */
[-C--:B------:R-:W-:Y:S02]  /*65d0*/  FFMA R44, R37, R49.reuse, R44 ;  /* 0x00000031252c7223 */ /* 0x080fe4000000002c */
[----:B------:R-:W-:Y:S02]  /*65e0*/  FFMA R46, R41, R49, R40 ;  /* 0x00000031292e7223 */ /* 0x000fe40000000028 */
[----:B------:R-:W-:Y:S02]  /*65f0*/  FFMA R87, R43, R63, R86 ;  /* 0x0000003f2b577223 */ /* 0x000fe40000000056 */
[----:B------:R-:W-:-:S02]  /*6600*/  FFMA R50, R48, R30, R65 ;  /* 0x0000001e30327223 */ /* 0x000fc40000000041 */
[-C--:B------:R-:W-:Y:S01]  /*6610*/  FFMA R88, R30, R63.reuse, R88 ;  /* 0x0000003f1e587223 */ /* 0x080fe20000000058 */
[----:B------:R-:W-:Y:S01]  /*6620*/  LDS.64 R64, [R20.X4+0x1e08] ;  /* 0x001e080014407984 */ /* 0x000fe20000004a00 */
[----:B------:R-:W-:Y:S02]  /*6630*/  FFMA R89, R34, R63, R66 ;  /* 0x0000003f22597223 */ /* 0x000fe40000000042 */
[C---:B------:R-:W-:Y:S01]  /*6640*/  FFMA R40, R48.reuse, R39, R78 ;  /* 0x0000002730287223 */ /* 0x040fe2000000004e */
[----:B------:R-:W-:Y:S01]  /*6650*/  LDS.64 R62, [R20.X4+0x17c8] ;  /* 0x0017c800143e7984 */ /* 0x000fe20000004a00 */
[C---:B------:R-:W-:Y:S02]  /*6660*/  FFMA R36, R48.reuse, R43, R36 ;  /* 0x0000002b30247223 */ /* 0x040fe40000000024 */
[----:B------:R-:W-:Y:S02]  /*6670*/  FFMA R86, R48, R34, R67 ;  /* 0x0000002230567223 */ /* 0x000fe40000000043 */
[C---:B-1----:R-:W-:Y:S01]  /*6680*/  FFMA R78, R70.reuse, R38, R45 ;  /* 0x00000026464e7223 */ /* 0x042fe2000000002d */
[----:B------:R-:W-:Y:S01]  /*6690*/  LDS.64 R66, [R20.X4+0x1e00] ;  /* 0x001e000014427984 */ /* 0x000fe20000004a00 */
[----:B------:R-:W-:-:S02]  /*66a0*/  FFMA R96, R70, R42, R47 ;  /* 0x0000002a46607223 */ /* 0x000fc4000000002f */
[-C--:B------:R-:W-:Y:S02]  /*66b0*/  FFMA R37, R28, R48.reuse, R79 ;  /* 0x000000301c257223 */ /* 0x080fe4000000004f */
[-C--:B------:R-:W-:Y:S02]  /*66c0*/  FFMA R38, R38, R71.reuse, R44 ;  /* 0x0000004726267223 */ /* 0x080fe4000000002c */
[----:B------:R-:W-:Y:S02]  /*66d0*/  FFMA R42, R42, R71, R46 ;  /* 0x000000472a2a7223 */ /* 0x000fe4000000002e */
[----:B------:R-:W-:Y:S01]  /*66e0*/  FFMA R41, R32, R48, R87 ;  /* 0x0000003020297223 */ /* 0x000fe20000000057 */
[----:B------:R-:W1:Y:S01]  /*66f0*/  LDS.128 R44, [R24.X4+0x7890] ;  /* 0x00789000182c7984 */ /* 0x000e620000004c00 */
[C---:B------:R-:W-:Y:S02]  /*6700*/  FFMA R88, R48.reuse, R31, R88 ;  /* 0x0000001f30587223 */ /* 0x040fe40000000058 */
[----:B------:R-:W-:-:S02]  /*6710*/  FFMA R89, R48, R35, R89 ;  /* 0x0000002330597223 */ /* 0x000fc40000000059 */
[-C--:B------:R-:W-:Y:S02]  /*6720*/  FFMA R40, R28, R49.reuse, R40 ;  /* 0x000000311c287223 */ /* 0x080fe40000000028 */
[-C--:B------:R-:W-:Y:S02]  /*6730*/  FFMA R36, R32, R49.reuse, R36 ;  /* 0x0000003120247223 */ /* 0x080fe40000000024 */
[-C--:B------:R-:W-:Y:S02]  /*6740*/  FFMA R79, R31, R49.reuse, R50 ;  /* 0x000000311f4f7223 */ /* 0x080fe40000000032 */
[----:B------:R-:W-:Y:S02]  /*6750*/  FFMA R86, R35, R49, R86 ;  /* 0x0000003123567223 */ /* 0x000fe40000000056 */
[----:B------:R-:W3:Y:S01]  /*6760*/  LDS.128 R48, [R24.X4+0x8190] ;  /* 0x0081900018307984 */ /* 0x000ee20000004c00 */
        /* <DEDUP_REMOVED lines=8> */
[----:B------:R-:W4:Y:S01]  /*67f0*/  LDS.64 R70, [R20.X4+0x1e40] ;  /* 0x001e400014467984 */ /* 0x000f220000004a00 */
[C---:B0-----:R-:W-:Y:S02]  /*6800*/  FFMA R38, R72.reuse, R39, R38 ;  /* 0x0000002748267223 */ /* 0x041fe40000000026 */
[----:B------:R-:W-:Y:S02]  /*6810*/  FFMA R42, R72, R43, R42 ;  /* 0x0000002b482a7223 */ /* 0x000fe4000000002a */
[-C--:B------:R-:W-:Y:S02]  /*6820*/  FFMA R96, R28, R73.reuse, R38 ;  /* 0x000000491c607223 */ /* 0x080fe40000000026 */
[----:B------:R-:W-:Y:S02]  /*6830*/  FFMA R38, R72, R34, R41 ;  /* 0x0000002248267223 */ /* 0x000fe40000000029 */
[C---:B------:R-:W-:Y:S02]  /*6840*/  FFMA R97, R32.reuse, R72, R97 ;  /* 0x0000004820617223 */ /* 0x040fe40000000061 */
[----:B------:R-:W-:-:S02]  /*6850*/  FFMA R98, R32, R73, R42 ;  /* 0x0000004920627223 */ /* 0x000fc4000000002a */
[----:B------:R-:W-:Y:S02]  /*6860*/  FFMA R95, R28, R72, R95 ;  /* 0x000000481c5f7223 */ /* 0x000fe4000000005f */
[C---:B------:R-:W-:Y:S02]  /*6870*/  FFMA R32, R72.reuse, R35, R40 ;  /* 0x0000002348207223 */ /* 0x040fe40000000028 */
[C---:B------:R-:W-:Y:S01]  /*6880*/  FFMA R78, R72.reuse, R30, R37 ;  /* 0x0000001e484e7223 */ /* 0x040fe20000000025 */
[----:B------:R-:W0:Y:S01]  /*6890*/  LDS.128 R40, [R24.X4+0x81a0] ;  /* 0x0081a00018287984 */ /* 0x000e220000004c00 */
[----:B------:R-:W-:Y:S02]  /*68a0*/  FFMA R28, R72, R31, R36 ;  /* 0x0000001f481c7223 */ /* 0x000fe40000000024 */
[-C--:B------:R-:W-:Y:S02]  /*68b0*/  FFMA R87, R35, R73.reuse, R38 ;  /* 0x0000004923577223 */ /* 0x080fe40000000026 */
[----:B------:R-:W5:Y:S01]  /*68c0*/  LDS.128 R36, [R24.X4+0x78a0] ;  /* 0x0078a00018247984 */ /* 0x000f620000004c00 */
[----:B------:R-:W-:-:S02]  /*68d0*/  FFMA R78, R31, R73, R78 ;  /* 0x000000491f4e7223 */ /* 0x000fc4000000004e */
[C---:B--2---:R-:W-:Y:S01]  /*68e0*/  FFMA R95, R68.reuse, R29, R95 ;  /* 0x0000001d445f7223 */ /* 0x044fe2000000005f */
[----:B------:R-:W2:Y:S01]  /*68f0*/  LDS.64 R72, [R20.X4+0x1e48] ;  /* 0x001e480014487984 */ /* 0x000ea20000004a00 */
[----:B------:R-:W-:Y:S02]  /*6900*/  FFMA R97, R68, R33, R97 ;  /* 0x0000002144617223 */ /* 0x000fe40000000061 */
[-C--:B------:R-:W-:Y:S02]  /*6910*/  FFMA R29, R29, R69.reuse, R96 ;  /* 0x000000451d1d7223 */ /* 0x080fe40000000060 */
[-C--:B------:R-:W-:Y:S02]  /*6920*/  FFMA R33, R33, R69.reuse, R98 ;  /* 0x0000004521217223 */ /* 0x080fe40000000062 */
[-C--:B------:R-:W-:Y:S02]  /*6930*/  FFMA R95, R30, R69.reuse, R95 ;  /* 0x000000451e5f7223 */ /* 0x080fe4000000005f */
[----:B------:R-:W-:-:S02]  /*6940*/  FFMA R96, R34, R69, R97 ;  /* 0x0000004522607223 */ /* 0x000fc40000000061 */
[----:B------:R-:W0:Y:S01]  /*6950*/  LDS.64 R68, [R20.X4+0x1e80] ;  /* 0x001e800014447984 */ /* 0x000e220000004a00 */
[-C--:B-1----:R-:W-:Y:S02]  /*6960*/  FFMA R74, R44, R66.reuse, R74 ;  /* 0x000000422c4a7223 */ /* 0x082fe4000000004a */
[----:B---3--:R-:W-:Y:S02]  /*6970*/  FFMA R66, R48, R66, R75 ;  /* 0x0000004230427223 */ /* 0x008fe4000000004b */
[----:B------:R-:W-:Y:S02]  /*6980*/  FFMA R30, R62, R30, R29 ;  /* 0x0000001e3e1e7223 */ /* 0x000fe4000000001d */
[-C--:B------:R-:W-:Y:S02]  /*6990*/  FFMA R76, R44, R67.reuse, R76 ;  /* 0x000000432c4c7223 */ /* 0x080fe4000000004c */
[-C--:B------:R-:W-:Y:S02]  /*69a0*/  FFMA R77, R48, R67.reuse, R77 ;  /* 0x00000043304d7223 */ /* 0x080fe4000000004d */
[----:B------:R-:W-:-:S02]  /*69b0*/  FFMA R29, R45, R67, R74 ;  /* 0x000000432d1d7223 */ /* 0x000fc4000000004a */
[----:B------:R-:W-:Y:S02]  /*69c0*/  FFMA R67, R49, R67, R66 ;  /* 0x0000004331437223 */ /* 0x000fe40000000042 */
[----:B------:R-:W-:Y:S02]  /*69d0*/  FFMA R98, R62, R34, R33 ;  /* 0x000000223e627223 */ /* 0x000fe40000000021 */
[C---:B------:R-:W-:Y:S02]  /*69e0*/  FFMA R29, R64.reuse, R46, R29 ;  /* 0x0000002e401d7223 */ /* 0x040fe4000000001d */
[C---:B------:R-:W-:Y:S02]  /*69f0*/  FFMA R67, R64.reuse, R50, R67 ;  /* 0x0000003240437223 */ /* 0x040fe40000000043 */
[----:B------:R-:W-:Y:S02]  /*6a00*/  FFMA R97, R31, R63, R30 ;  /* 0x0000003f1f617223 */ /* 0x000fe4000000001e */
[----:B------:R-:W-:-:S02]  /*6a10*/  FFMA R30, R64, R45, R76 ;  /* 0x0000002d401e7223 */ /* 0x000fc4000000004c */
[----:B------:R-:W-:Y:S02]  /*6a20*/  FFMA R34, R64, R49, R77 ;  /* 0x0000003140227223 */ /* 0x000fe4000000004d */
[C---:B------:R-:W-:Y:S02]  /*6a30*/  FFMA R95, R62.reuse, R31, R95 ;  /* 0x0000001f3e5f7223 */ /* 0x040fe4000000005f */
[----:B------:R-:W-:Y:S02]  /*6a40*/  FFMA R96, R62, R35, R96 ;  /* 0x000000233e607223 */ /* 0x000fe40000000060 */
[----:B------:R-:W-:Y:S02]  /*6a50*/  FFMA R98, R35, R63, R98 ;  /* 0x0000003f23627223 */ /* 0x000fe40000000062 */
[-C--:B----4-:R-:W-:Y:S01]  /*6a60*/  FFMA R88, R44, R70.reuse, R88 ;  /* 0x000000462c587223 */ /* 0x090fe20000000058 */
[----:B------:R-:W1:Y:S01]  /*6a70*/  LDS.64 R62, [R20.X4+0x1ec0] ;  /* 0x001ec000143e7984 */ /* 0x000e620000004a00 */
[----:B------:R-:W-:-:S02]  /*6a80*/  FFMA R64, R48, R70, R89 ;  /* 0x0000004630407223 */ /* 0x000fc40000000059 */
[C---:B------:R-:W-:Y:S02]  /*6a90*/  FFMA R29, R70.reuse, R47, R29 ;  /* 0x0000002f461d7223 */ /* 0x040fe4000000001d */
[----:B------:R-:W-:Y:S02]  /*6aa0*/  FFMA R70, R70, R51, R67 ;  /* 0x0000003346467223 */ /* 0x000fe40000000043 */
[----:B------:R-:W3:Y:S01]  /*6ab0*/  LDS.64 R66, [R20.X4+0x1e88] ;  /* 0x001e880014427984 */ /* 0x000ee20000004a00 */
[----:B------:R-:W-:Y:S02]  /*6ac0*/  FFMA R30, R46, R65, R30 ;  /* 0x000000412e1e7223 */ /* 0x000fe4000000001e */
[----:B0-----:R-:W-:Y:S02]  /*6ad0*/  FFMA R70, R40, R71, R70 ;  /* 0x0000004728467223 */ /* 0x001fe40000000046 */
[----:B------:R-:W-:Y:S02]  /*6ae0*/  FFMA R34, R50, R65, R34 ;  /* 0x0000004132227223 */ /* 0x000fe40000000022 */
[----:B------:R-:W-:-:S02]  /*6af0*/  FFMA R31, R47, R71, R30 ;  /* 0x000000472f1f7223 */ /* 0x000fc4000000001e */
[-C--:B-----5:R-:W-:Y:S02]  /*6b00*/  FFMA R29, R36, R71.reuse, R29 ;  /* 0x00000047241d7223 */ /* 0x0a0fe4000000001d */
[-C--:B------:R-:W-:Y:S02]  /*6b10*/  FFMA R86, R48, R71.reuse, R86 ;  /* 0x0000004730567223 */ /* 0x080fe40000000056 */
[-C--:B------:R-:W-:Y:S02]  /*6b20*/  FFMA R79, R44, R71.reuse, R79 ;  /* 0x000000472c4f7223 */ /* 0x080fe4000000004f */
[-C--:B------:R-:W-:Y:S02]  /*6b30*/  FFMA R35, R45, R71.reuse, R88 ;  /* 0x000000472d237223 */ /* 0x080fe40000000058 */
[-C--:B------:R-:W-:Y:S02]  /*6b40*/  FFMA R65, R49, R71.reuse, R64 ;  /* 0x0000004731417223 */ /* 0x080fe40000000040 */
[----:B------:R-:W-:-:S02]  /*6b50*/  FFMA R33, R51, R71, R34 ;  /* 0x0000004733217223 */ /* 0x000fc40000000022 */
[----:B--2---:R-:W-:Y:S02]  /*6b60*/  FFMA R30, R36, R72, R31 ;  /* 0x00000048241e7223 */ /* 0x004fe4000000001f */
[C---:B------:R-:W-:Y:S02]  /*6b70*/  FFMA R29, R72.reuse, R37, R29 ;  /* 0x00000025481d7223 */ /* 0x040fe4000000001d */
[C---:B------:R-:W-:Y:S02]  /*6b80*/  FFMA R77, R72.reuse, R41, R70 ;  /* 0x00000029484d7223 */ /* 0x040fe40000000046 */
[----:B------:R-:W0:Y:S01]  /*6b90*/  LDS.64 R70, [R20.X4+0x1ec8] ;  /* 0x001ec80014467984 */ /* 0x000e220000004a00 */
[C---:B------:R-:W-:Y:S02]  /*6ba0*/  FFMA R74, R72.reuse, R49, R86 ;  /* 0x00000031484a7223 */ /* 0x040fe40000000056 */
[C---:B------:R-:W-:Y:S02]  /*6bb0*/  FFMA R79, R72.reuse, R45, R79 ;  /* 0x0000002d484f7223 */ /* 0x040fe4000000004f */
[----:B------:R-:W-:-:S02]  /*6bc0*/  FFMA R88, R72, R46, R35 ;  /* 0x0000002e48587223 */ /* 0x000fc40000000023 */
[----:B------:R-:W-:Y:S02]  /*6bd0*/  FFMA R86, R72, R50, R65 ;  /* 0x0000003248567223 */ /* 0x000fe40000000041 */
[----:B------:R-:W-:Y:S02]  /*6be0*/  FFMA R64, R40, R72, R33 ;  /* 0x0000004828407223 */ /* 0x000fe40000000021 */
[----:B------:R-:W-:Y:S02]  /*6bf0*/  FFMA R72, R37, R73, R30 ;  /* 0x0000004925487223 */ /* 0x000fe4000000001e */
[----:B------:R-:W-:Y:S02]  /*6c00*/  FFMA R65, R44, R68, R28 ;  /* 0x000000442c417223 */ /* 0x000fe4000000001c */
[----:B------:R-:W-:Y:S02]  /*6c10*/  FFMA R76, R68, R38, R29 ;  /* 0x00000026444c7223 */ /* 0x000fe4000000001d */
[----:B------:R-:W2:Y:S01]  /*6c20*/  LDS.128 R28, [R24.X4+0x81b0] ;  /* 0x0081b000181c7984 */ /* 0x000ea20000004c00 */
[----:B------:R-:W-:-:S02]  /*6c30*/  FFMA R75, R48, R68, R32 ;  /* 0x00000044304b7223 */ /* 0x000fc40000000020 */
[----:B------:R-:W-:Y:S01]  /*6c40*/  FFMA R79, R46, R73, R79 ;  /* 0x000000492e4f7223 */ /* 0x000fe2000000004f */
[----:B------:R-:W4:Y:S01]  /*6c50*/  LDS.128 R32, [R24.X4+0x78b0] ;  /* 0x0078b00018207984 */ /* 0x000f220000004c00 */
[C---:B------:R-:W-:Y:S02]  /*6c60*/  FFMA R88, R68.reuse, R47, R88 ;  /* 0x0000002f44587223 */ /* 0x040fe40000000058 */
[----:B------:R-:W-:Y:S02]  /*6c70*/  FFMA R86, R68, R51, R86 ;  /* 0x0000003344567223 */ /* 0x000fe40000000056 */
[-C--:B------:R-:W-:Y:S02]  /*6c80*/  FFMA R74, R50, R73.reuse, R74 ;  /* 0x00000049324a7223 */ /* 0x080fe4000000004a */
[----:B------:R-:W-:Y:S02]  /*6c90*/  FFMA R64, R41, R73, R64 ;  /* 0x0000004929407223 */ /* 0x000fe40000000040 */
[----:B------:R-:W-:-:S02]  /*6ca0*/  FFMA R65, R45, R69, R65 ;  /* 0x000000452d417223 */ /* 0x000fc40000000041 */
[-C--:B------:R-:W-:Y:S02]  /*6cb0*/  FFMA R73, R47, R69.reuse, R79 ;  /* 0x000000452f497223 */ /* 0x080fe4000000004f */
[-C--:B------:R-:W-:Y:S02]  /*6cc0*/  FFMA R75, R49, R69.reuse, R75 ;  /* 0x00000045314b7223 */ /* 0x080fe4000000004b */
[-C--:B------:R-:W-:Y:S02]  /*6cd0*/  FFMA R79, R36, R69.reuse, R88 ;  /* 0x00000045244f7223 */ /* 0x080fe40000000058 */
[-C--:B------:R-:W-:Y:S02]  /*6ce0*/  FFMA R86, R40, R69.reuse, R86 ;  /* 0x0000004528567223 */ /* 0x080fe40000000056 */
[----:B------:R-:W-:Y:S02]  /*6cf0*/  FFMA R77, R68, R42, R77 ;  /* 0x0000002a444d7223 */ /* 0x000fe4000000004d */
[----:B------:R-:W-:-:S02]  /*6d00*/  FFMA R78, R44, R69, R78 ;  /* 0x000000452c4e7223 */ /* 0x000fc4000000004e */
[C---:B-1----:R-:W-:Y:S02]  /*6d10*/  FFMA R95, R44.reuse, R62, R95 ;  /* 0x0000003e2c5f7223 */ /* 0x042fe4000000005f */
[----:B------:R-:W-:Y:S02]  /*6d20*/  FFMA R97, R44, R63, R97 ;  /* 0x0000003f2c617223 */ /* 0x000fe40000000061 */
[C---:B---3--:R-:W-:Y:S02]  /*6d30*/  FFMA R44, R66.reuse, R46, R65 ;  /* 0x0000002e422c7223 */ /* 0x048fe40000000041 */
        /* <DEDUP_REMOVED lines=17> */
[C---:B------:R-:W-:Y:S02]  /*6e50*/  FFMA R78, R66.reuse, R45, R78 ;  /* 0x0000002d424e7223 */ /* 0x040fe4000000004e */
        /* <DEDUP_REMOVED lines=18> */
[C---:B0-----:R-:W-:Y:S02]  /*6f80*/  FFMA R69, R70.reuse, R49, R69 ;  /* 0x0000003146457223 */ /* 0x041fe40000000045 */
[----:B------:R-:W-:Y:S02]  /*6f90*/  FFMA R88, R70, R50, R88 ;  /* 0x0000003246587223 */ /* 0x000fe40000000058 */
[----:B--2---:R-:W-:Y:S02]  /*6fa0*/  FFMA R79, R28, R67, R68 ;  /* 0x000000431c4f7223 */ /* 0x004fe40000000044 */
[----:B------:R-:W-:Y:S02]  /*6fb0*/  FFMA R50, R50, R71, R69 ;  /* 0x0000004732327223 */ /* 0x000fe40000000045 */
[----:B------:R-:W-:Y:S01]  /*6fc0*/  FFMA R72, R66, R39, R72 ;  /* 0x0000002742487223 */ /* 0x000fe20000000048 */
[----:B------:R-:W0:Y:S01]  /*6fd0*/  LDS.64 R68, [R20.X4+0x1f40] ;  /* 0x001f400014447984 */ /* 0x000e220000004a00 */
[----:B----4-:R-:W-:-:S02]  /*6fe0*/  FFMA R76, R32, R66, R76 ;  /* 0x00000042204c7223 */ /* 0x010fc4000000004c */
[----:B------:R-:W-:Y:S02]  /*6ff0*/  FFMA R77, R28, R66, R77 ;  /* 0x000000421c4d7223 */ /* 0x000fe4000000004d */
[----:B------:R-:W-:Y:S02]  /*7000*/  FFMA R78, R32, R67, R72 ;  /* 0x00000043204e7223 */ /* 0x000fe40000000048 */
[----:B------:R-:W2:Y:S01]  /*7010*/  LDS.64 R66, [R20.X4+0x1f48] ;  /* 0x001f480014427984 */ /* 0x000ea20000004a00 */
[----:B------:R-:W-:Y:S02]  /*7020*/  FFMA R72, R36, R70, R44 ;  /* 0x0000004624487223 */ /* 0x000fe4000000002c */
[C---:B------:R-:W-:Y:S02]  /*7030*/  FFMA R44, R70.reuse, R41, R74 ;  /* 0x00000029462c7223 */ /* 0x040fe4000000004a */
[C---:B------:R-:W-:Y:S02]  /*7040*/  FFMA R74, R70.reuse, R39, R75 ;  /* 0x00000027464a7223 */ /* 0x040fe4000000004b */
[----:B------:R-:W-:-:S02]  /*7050*/  FFMA R97, R70, R45, R97 ;  /* 0x0000002d46617223 */ /* 0x000fc40000000061 */
[----:B------:R-:W-:Y:S02]  /*7060*/  FFMA R48, R40, R70, R48 ;  /* 0x0000004628307223 */ /* 0x000fe40000000030 */
        /* <DEDUP_REMOVED lines=12> */
[C---:B------:R-:W-:Y:S02]  /*7130*/  FFMA R88, R64.reuse, R51, R88 ;  /* 0x0000003340587223 */ /* 0x040fe40000000058 */
[-C--:B------:R-:W-:Y:S02]  /*7140*/  FFMA R46, R47, R65.reuse, R46 ;  /* 0x000000412f2e7223 */ /* 0x080fe4000000002e */
[-C--:B------:R-:W-:Y:S02]  /*7150*/  FFMA R50, R51, R65.reuse, R50 ;  /* 0x0000004133327223 */ /* 0x080fe40000000032 */
[C---:B------:R-:W-:Y:S02]  /*7160*/  FFMA R48, R64.reuse, R38, R73 ;  /* 0x0000002640307223 */ /* 0x040fe40000000049 */
[----:B------:R-:W-:Y:S01]  /*7170*/  FFMA R44, R64, R42, R44 ;  /* 0x0000002a402c7223 */ /* 0x000fe2000000002c */
[----:B------:R-:W1:Y:S01]  /*7180*/  LDS.64 R72, [R20.X4+0x2588] ;  /* 0x0025880014487984 */ /* 0x000e620000004a00 */
[----:B------:R-:W-:-:S02]  /*7190*/  FFMA R97, R36, R65, R87 ;  /* 0x0000004124617223 */ /* 0x000fc40000000057 */
[-C--:B------:R-:W-:Y:S02]  /*71a0*/  FFMA R95, R40, R65.reuse, R88 ;  /* 0x00000041285f7223 */ /* 0x080fe40000000058 */
[-C--:B---3--:R-:W-:Y:S02]  /*71b0*/  FFMA R101, R36, R62.reuse, R46 ;  /* 0x0000003e24657223 */ /* 0x088fe4000000002e */
[----:B------:R-:W-:Y:S02]  /*71c0*/  FFMA R99, R40, R62, R50 ;  /* 0x0000003e28637223 */ /* 0x000fe40000000032 */
[-C--:B------:R-:W-:Y:S02]  /*71d0*/  FFMA R86, R38, R65.reuse, R86 ;  /* 0x0000004126567223 */ /* 0x080fe40000000056 */
[-C--:B------:R-:W-:Y:S02]  /*71e0*/  FFMA R87, R42, R65.reuse, R45 ;  /* 0x000000412a577223 */ /* 0x080fe4000000002d */
[----:B------:R-:W-:-:S02]  /*71f0*/  FFMA R88, R39, R65, R48 ;  /* 0x0000004127587223 */ /* 0x000fc40000000030 */
[----:B------:R-:W-:Y:S01]  /*7200*/  FFMA R89, R43, R65, R44 ;  /* 0x000000412b597223 */ /* 0x000fe2000000002c */
[----:B------:R-:W-:Y:S01]  /*7210*/  LDS.128 R48, [R24.X4+0x78c0] ;  /* 0x0078c00018307984 */ /* 0x000fe20000004c00 */
[C---:B------:R-:W-:Y:S02]  /*7220*/  FFMA R36, R62.reuse, R37, R97 ;  /* 0x000000253e247223 */ /* 0x040fe40000000061 */
[C---:B------:R-:W-:Y:S01]  /*7230*/  FFMA R40, R62.reuse, R41, R95 ;  /* 0x000000293e287223 */ /* 0x040fe2000000005f */
[----:B------:R-:W3:Y:S01]  /*7240*/  LDS.64 R64, [R20.X4+0x25c0] ;  /* 0x0025c00014407984 */ /* 0x000ee20000004a00 */
[-C--:B------:R-:W-:Y:S02]  /*7250*/  FFMA R37, R37, R63.reuse, R101 ;  /* 0x0000003f25257223 */ /* 0x080fe40000000065 */
[----:B------:R-:W-:Y:S01]  /*7260*/  FFMA R41, R41, R63, R99 ;  /* 0x0000003f29297223 */ /* 0x000fe20000000063 */
[----:B------:R-:W5:Y:S01]  /*7270*/  LDS.128 R44, [R24.X4+0x81c0] ;  /* 0x0081c000182c7984 */ /* 0x000f620000004c00 */
[----:B------:R-:W-:-:S02]  /*7280*/  FFMA R86, R62, R39, R86 ;  /* 0x000000273e567223 */ /* 0x000fc40000000056 */
[----:B------:R-:W-:Y:S02]  /*7290*/  FFMA R87, R62, R43, R87 ;  /* 0x0000002b3e577223 */ /* 0x000fe40000000057 */
[C---:B0-----:R-:W-:Y:S02]  /*72a0*/  FFMA R36, R68.reuse, R38, R36 ;  /* 0x0000002644247223 */ /* 0x041fe40000000024 */
[----:B------:R-:W-:Y:S02]  /*72b0*/  FFMA R40, R68, R42, R40 ;  /* 0x0000002a44287223 */ /* 0x000fe40000000028 */
[-C--:B------:R-:W-:Y:S02]  /*72c0*/  FFMA R37, R38, R69.reuse, R37 ;  /* 0x0000004526257223 */ /* 0x080fe40000000025 */
[----:B------:R-:W-:Y:S02]  /*72d0*/  FFMA R41, R42, R69, R41 ;  /* 0x000000452a297223 */ /* 0x000fe40000000029 */
[----:B------:R-:W-:-:S02]  /*72e0*/  FFMA R88, R32, R62, R88 ;  /* 0x0000003e20587223 */ /* 0x000fc40000000058 */
[----:B------:R-:W-:Y:S02]  /*72f0*/  FFMA R89, R28, R62, R89 ;  /* 0x0000003e1c597223 */ /* 0x000fe40000000059 */
[-C--:B------:R-:W-:Y:S02]  /*7300*/  FFMA R86, R32, R63.reuse, R86 ;  /* 0x0000003f20567223 */ /* 0x080fe40000000056 */
[----:B------:R-:W-:Y:S02]  /*7310*/  FFMA R87, R28, R63, R87 ;  /* 0x0000003f1c577223 */ /* 0x000fe40000000057 */
[----:B------:R-:W0:Y:S01]  /*7320*/  LDS.64 R62, [R20.X4+0x25c8] ;  /* 0x0025c800143e7984 */ /* 0x000e220000004a00 */
[-C--:B------:R-:W-:Y:S02]  /*7330*/  FFMA R95, R39, R69.reuse, R36 ;  /* 0x00000045275f7223 */ /* 0x080fe40000000024 */
[----:B------:R-:W-:Y:S02]  /*7340*/  FFMA R97, R43, R69, R40 ;  /* 0x000000452b617223 */ /* 0x000fe40000000028 */
[C---:B--2---:R-:W-:Y:S01]  /*7350*/  FFMA R37, R66.reuse, R39, R37 ;  /* 0x0000002742257223 */ /* 0x044fe20000000025 */
[----:B------:R-:W-:Y:S01]  /*7360*/  LDS.64 R68, [R20.X4+0x2608] ;  /* 0x0026080014447984 */ /* 0x000fe20000004a00 */
[----:B------:R-:W-:-:S02]  /*7370*/  FFMA R41, R66, R43, R41 ;  /* 0x0000002b42297223 */ /* 0x000fc40000000029 */
[-C--:B------:R-:W-:Y:S02]  /*7380*/  FFMA R95, R32, R66.reuse, R95 ;  /* 0x00000042205f7223 */ /* 0x080fe4000000005f */
[----:B------:R-:W-:Y:S02]  /*7390*/  FFMA R97, R28, R66, R97 ;  /* 0x000000421c617223 */ /* 0x000fe40000000061 */
[-C--:B------:R-:W-:Y:S02]  /*73a0*/  FFMA R32, R32, R67.reuse, R37 ;  /* 0x0000004320207223 */ /* 0x080fe40000000025 */
[----:B------:R-:W-:Y:S02]  /*73b0*/  FFMA R28, R28, R67, R41 ;  /* 0x000000431c1c7223 */ /* 0x000fe40000000029 */
[----:B------:R-:W2:Y:S01]  /*73c0*/  LDS.64 R66, [R20.X4+0x2600] ;  /* 0x0026000014427984 */ /* 0x000ea20000004a00 */
[C---:B----4-:R-:W-:Y:S02]  /*73d0*/  FFMA R76, R70.reuse, R33, R76 ;  /* 0x00000021464c7223 */ /* 0x050fe4000000004c */
[----:B------:R-:W-:Y:S01]  /*73e0*/  FFMA R77, R70, R29, R77 ;  /* 0x0000001d464d7223 */ /* 0x000fe2000000004d */
[----:B------:R-:W4:Y:S01]  /*73f0*/  LDS.128 R40, [R24.X4+0x78d0] ;  /* 0x0078d00018287984 */ /* 0x000f220000004c00 */
[----:B------:R-:W-:-:S02]  /*7400*/  FFMA R37, R33, R71, R78 ;  /* 0x0000004721257223 */ /* 0x000fc4000000004e */
[-C--:B------:R-:W-:Y:S02]  /*7410*/  FFMA R79, R29, R71.reuse, R79 ;  /* 0x000000471d4f7223 */ /* 0x080fe4000000004f */
[-C--:B------:R-:W-:Y:S02]  /*7420*/  FFMA R76, R34, R71.reuse, R76 ;  /* 0x00000047224c7223 */ /* 0x080fe4000000004c */
[----:B------:R-:W-:Y:S02]  /*7430*/  FFMA R77, R30, R71, R77 ;  /* 0x000000471e4d7223 */ /* 0x000fe4000000004d */
[C---:B-1----:R-:W-:Y:S02]  /*7440*/  FFMA R36, R72.reuse, R34, R37 ;  /* 0x0000002248247223 */ /* 0x042fe40000000025 */
[C---:B------:R-:W-:Y:S02]  /*7450*/  FFMA R38, R72.reuse, R30, R79 ;  /* 0x0000001e48267223 */ /* 0x040fe4000000004f */
[----:B------:R-:W-:-:S02]  /*7460*/  FFMA R37, R72, R35, R76 ;  /* 0x0000002348257223 */ /* 0x000fc4000000004c */
[----:B------:R-:W-:Y:S02]  /*7470*/  FFMA R39, R72, R31, R77 ;  /* 0x0000001f48277223 */ /* 0x000fe4000000004d */
[-C--:B------:R-:W-:Y:S02]  /*7480*/  FFMA R72, R35, R73.reuse, R36 ;  /* 0x0000004923487223 */ /* 0x080fe40000000024 */
[----:B------:R-:W-:Y:S02]  /*7490*/  FFMA R73, R31, R73, R38 ;  /* 0x000000491f497223 */ /* 0x000fe40000000026 */
[C---:B---3--:R-:W-:Y:S02]  /*74a0*/  FFMA R77, R64.reuse, R33, R96 ;  /* 0x00000021404d7223 */ /* 0x048fe40000000060 */
[----:B------:R-:W-:Y:S02]  /*74b0*/  FFMA R98, R64, R29, R98 ;  /* 0x0000001d40627223 */ /* 0x000fe40000000062 */
[----:B------:R-:W-:-:S02]  /*74c0*/  FFMA R70, R48, R64, R37 ;  /* 0x0000004030467223 */ /* 0x000fc40000000025 */
[----:B-----5:R-:W-:Y:S02]  /*74d0*/  FFMA R64, R44, R64, R39 ;  /* 0x000000402c407223 */ /* 0x020fe40000000027 */
[-C--:B------:R-:W-:Y:S01]  /*74e0*/  FFMA R79, R33, R65.reuse, R74 ;  /* 0x00000041214f7223 */ /* 0x080fe2000000004a */
[----:B------:R-:W1:Y:S01]  /*74f0*/  LDS.128 R36, [R24.X4+0x81d0] ;  /* 0x0081d00018247984 */ /* 0x000e620000004c00 */
[-C--:B------:R-:W-:Y:S02]  /*7500*/  FFMA R99, R29, R65.reuse, R75 ;  /* 0x000000411d637223 */ /* 0x080fe4000000004b */
[-C--:B------:R-:W-:Y:S02]  /*7510*/  FFMA R77, R34, R65.reuse, R77 ;  /* 0x00000041224d7223 */ /* 0x080fe4000000004d */
[-C--:B------:R-:W-:Y:S02]  /*7520*/  FFMA R75, R30, R65.reuse, R98 ;  /* 0x000000411e4b7223 */ /* 0x080fe40000000062 */
[----:B------:R-:W-:-:S02]  /*7530*/  FFMA R72, R48, R65, R72 ;  /* 0x0000004130487223 */ /* 0x000fc40000000048 */
[-C--:B------:R-:W-:Y:S02]  /*7540*/  FFMA R74, R44, R65.reuse, R73 ;  /* 0x000000412c4a7223 */ /* 0x080fe40000000049 */
[-C--:B------:R-:W-:Y:S02]  /*7550*/  FFMA R71, R49, R65.reuse, R70 ;  /* 0x0000004131477223 */ /* 0x080fe40000000046 */
[----:B------:R-:W-:Y:S02]  /*7560*/  FFMA R65, R45, R65, R64 ;  /* 0x000000412d417223 */ /* 0x000fe40000000040 */
[C---:B0-----:R-:W-:Y:S02]  /*7570*/  FFMA R70, R62.reuse, R34, R79 ;  /* 0x000000223e467223 */ /* 0x041fe4000000004f */
[C---:B------:R-:W-:Y:S02]  /*7580*/  FFMA R72, R62.reuse, R49, R72 ;  /* 0x000000313e487223 */ /* 0x040fe40000000048 */
[----:B------:R-:W-:-:S02]  /*7590*/  FFMA R76, R62, R30, R99 ;  /* 0x0000001e3e4c7223 */ /* 0x000fc40000000063 */
[C---:B------:R-:W-:Y:S02]  /*75a0*/  FFMA R77, R62.reuse, R35, R77 ;  /* 0x000000233e4d7223 */ /* 0x040fe4000000004d */
[C---:B------:R-:W-:Y:S02]  /*75b0*/  FFMA R75, R62.reuse, R31, R75 ;  /* 0x0000001f3e4b7223 */ /* 0x040fe4000000004b */
[C---:B------:R-:W-:Y:S02]  /*75c0*/  FFMA R74, R62.reuse, R45, R74 ;  /* 0x0000002d3e4a7223 */ /* 0x040fe4000000004a */
[C---:B------:R-:W-:Y:S02]  /*75d0*/  FFMA R71, R62.reuse, R50, R71 ;  /* 0x000000323e477223 */ /* 0x040fe40000000047 */
[----:B------:R-:W-:Y:S02]  /*75e0*/  FFMA R62, R62, R46, R65 ;  /* 0x0000002e3e3e7223 */ /* 0x000fe40000000041 */
[----:B------:R-:W0:Y:S01]  /*75f0*/  LDS.64 R64, [R20.X4+0x2640] ;  /* 0x0026400014407984 */ /* 0x000e220000004a00 */
[----:B------:R-:W-:-:S02]  /*7600*/  FFMA R73, R35, R63, R70 ;  /* 0x0000003f23497223 */ /* 0x000fc40000000046 */
[-C--:B------:R-:W-:Y:S02]  /*7610*/  FFMA R70, R50, R63.reuse, R72 ;  /* 0x0000003f32467223 */ /* 0x080fe40000000048 */
[----:B------:R-:W-:Y:S02]  /*7620*/  FFMA R72, R46, R63, R74 ;  /* 0x0000003f2e487223 */ /* 0x000fe4000000004a */
[C---:B--2---:R-:W-:Y:S02]  /*7630*/  FFMA R78, R66.reuse, R33, R88 ;  /* 0x00000021424e7223 */ /* 0x044fe40000000058 */
[----:B------:R-:W-:Y:S02]  /*7640*/  FFMA R74, R66, R29, R89 ;  /* 0x0000001d424a7223 */ /* 0x000fe40000000059 */
[-C--:B------:R-:W-:Y:S02]  /*7650*/  FFMA R96, R48, R66.reuse, R77 ;  /* 0x0000004230607223 */ /* 0x080fe4000000004d */
[----:B------:R-:W-:-:S02]  /*7660*/  FFMA R88, R44, R66, R75 ;  /* 0x000000422c587223 */ /* 0x000fc4000000004b */
[C---:B------:R-:W-:Y:S02]  /*7670*/  FFMA R71, R66.reuse, R51, R71 ;  /* 0x0000003342477223 */ /* 0x040fe40000000047 */
[----:B------:R-:W-:Y:S02]  /*7680*/  FFMA R76, R31, R63, R76 ;  /* 0x0000003f1f4c7223 */ /* 0x000fe4000000004c */
[----:B------:R-:W-:Y:S02]  /*7690*/  FFMA R66, R66, R47, R62 ;  /* 0x0000002f42427223 */ /* 0x000fe4000000003e */
[----:B------:R-:W2:Y:S01]  /*76a0*/  LDS.64 R62, [R20.X4+0x2648] ;  /* 0x00264800143e7984 */ /* 0x000ea20000004a00 */
        /* <DEDUP_REMOVED lines=8> */
[----:B------:R-:W-:-:S02]  /*7730*/  FFMA R78, R34, R67, R78 ;  /* 0x00000043224e7223 */ /* 0x000fc4000000004e */
[-C--:B------:R-:W-:Y:S02]  /*7740*/  FFMA R75, R49, R67.reuse, R96 ;  /* 0x00000043314b7223 */ /* 0x080fe40000000060 */
[-C--:B------:R-:W-:Y:S02]  /*7750*/  FFMA R77, R45, R67.reuse, R88 ;  /* 0x000000432d4d7223 */ /* 0x080fe40000000058 */
[-C--:B----4-:R-:W-:Y:S02]  /*7760*/  FFMA R70, R40, R67.reuse, R71 ;  /* 0x0000004328467223 */ /* 0x090fe40000000047 */
[----:B-1----:R-:W-:Y:S02]  /*7770*/  FFMA R66, R36, R67, R66 ;  /* 0x0000004324427223 */ /* 0x002fe40000000042 */
        /* <DEDUP_REMOVED lines=10> */
[----:B------:R-:W-:Y:S02]  /*7820*/  FFMA R98, R46, R69, R74 ;  /* 0x000000452e627223 */ /* 0x000fe4000000004a */
[----:B------:R-:W-:Y:S02]  /*7830*/  FFMA R77, R68, R37, R66 ;  /* 0x00000025444d7223 */ /* 0x000fe40000000042 */
[-C--:B------:R-:W-:Y:S02]  /*7840*/  FFMA R72, R35, R69.reuse, R72 ;  /* 0x0000004523487223 */ /* 0x080fe40000000048 */
[----:B------:R-:W-:-:S02]  /*7850*/  FFMA R86, R31, R69, R86 ;  /* 0x000000451f567223 */ /* 0x000fc40000000056 */
[-C--:B------:R-:W-:Y:S02]  /*7860*/  FFMA R70, R50, R69.reuse, R67 ;  /* 0x0000004532467223 */ /* 0x080fe40000000043 */
[-C--:B------:R-:W-:Y:S01]  /*7870*/  FFMA R74, R41, R69.reuse, R96 ;  /* 0x00000045294a7223 */ /* 0x080fe20000000060 */
[----:B------:R-:W1:Y:S01]  /*7880*/  LDS.64 R66, [R20.X4+0x2680] ;  /* 0x0026800014427984 */ /* 0x000e620000004a00 */
[----:B------:R-:W-:Y:S02]  /*7890*/  FFMA R75, R37, R69, R88 ;  /* 0x00000045254b7223 */ /* 0x000fe40000000058 */
[----:B0-----:R-:W-:Y:S02]  /*78a0*/  FFMA R95, R64, R33, R95 ;  /* 0x00000021405f7223 */ /* 0x001fe4000000005f */
[-C--:B------:R-:W-:Y:S02]  /*78b0*/  FFMA R69, R33, R65.reuse, R32 ;  /* 0x0000004121457223 */ /* 0x080fe40000000020 */
[----:B------:R-:W-:-:S02]  /*78c0*/  FFMA R33, R34, R65, R95 ;  /* 0x0000004122217223 */ /* 0x000fc4000000005f */
[----:B--2---:R-:W-:Y:S02]  /*78d0*/  FFMA R34, R62, R34, R69 ;  /* 0x000000223e227223 */ /* 0x004fe40000000045 */
[----:B------:R-:W0:Y:S01]  /*78e0*/  LDS.64 R68, [R20.X4+0x2688] ;  /* 0x0026880014447984 */ /* 0x000e220000004a00 */
[-C--:B------:R-:W-:Y:S02]  /*78f0*/  FFMA R96, R44, R64.reuse, R79 ;  /* 0x000000402c607223 */ /* 0x080fe4000000004f */
[C---:B------:R-:W-:Y:S02]  /*7900*/  FFMA R32, R64.reuse, R29, R97 ;  /* 0x0000001d40207223 */ /* 0x040fe40000000061 */
[----:B------:R-:W-:Y:S02]  /*7910*/  FFMA R29, R29, R65, R28 ;  /* 0x000000411d1d7223 */ /* 0x000fe4000000001c */
[----:B------:R-:W-:Y:S02]  /*7920*/  FFMA R28, R64, R51, R73 ;  /* 0x00000033401c7223 */ /* 0x000fe40000000049 */
[----:B------:R-:W-:-:S02]  /*7930*/  FFMA R88, R48, R64, R71 ;  /* 0x0000004030587223 */ /* 0x000fc40000000047 */
[-C--:B------:R-:W-:Y:S02]  /*7940*/  FFMA R72, R48, R65.reuse, R72 ;  /* 0x0000004130487223 */ /* 0x080fe40000000048 */
[-C--:B------:R-:W-:Y:S02]  /*7950*/  FFMA R73, R45, R65.reuse, R96 ;  /* 0x000000412d497223 */ /* 0x080fe40000000060 */
[-C--:B------:R-:W-:Y:S02]  /*7960*/  FFMA R79, R51, R65.reuse, R70 ;  /* 0x00000041334f7223 */ /* 0x080fe40000000046 */
[----:B------:R-:W2:Y:S01]  /*7970*/  LDS.64 R70, [R20.X4+0x26c0] ;  /* 0x0026c00014467984 */ /* 0x000ea20000004a00 */
[----:B------:R-:W-:Y:S02]  /*7980*/  FFMA R95, R49, R65, R88 ;  /* 0x00000041315f7223 */ /* 0x000fe40000000058 */
[C---:B------:R-:W-:Y:S02]  /*7990*/  FFMA R88, R62.reuse, R49, R72 ;  /* 0x000000313e587223 */ /* 0x040fe40000000048 */
[----:B------:R-:W-:-:S02]  /*79a0*/  FFMA R96, R62, R46, R73 ;  /* 0x0000002e3e607223 */ /* 0x000fc40000000049 */
[----:B------:R-:W3:Y:S01]  /*79b0*/  LDS.64 R72, [R20.X4+0x26c8] ;  /* 0x0026c80014487984 */ /* 0x000ee20000004a00 */
[----:B------:R-:W-:Y:S02]  /*79c0*/  FFMA R78, R64, R47, R78 ;  /* 0x0000002f404e7223 */ /* 0x000fe4000000004e */
[-C--:B------:R-:W-:Y:S02]  /*79d0*/  FFMA R32, R30, R65.reuse, R32 ;  /* 0x000000411e207223 */ /* 0x080fe40000000020 */
[----:B------:R-:W-:Y:S02]  /*79e0*/  FFMA R30, R62, R30, R29 ;  /* 0x0000001e3e1e7223 */ /* 0x000fe4000000001d */
[-C--:B------:R-:W-:Y:S02]  /*79f0*/  FFMA R86, R44, R65.reuse, R86 ;  /* 0x000000412c567223 */ /* 0x080fe40000000056 */
[-C--:B------:R-:W-:Y:S02]  /*7a00*/  FFMA R87, R47, R65.reuse, R98 ;  /* 0x000000412f577223 */ /* 0x080fe40000000062 */
[----:B------:R-:W-:-:S02]  /*7a10*/  FFMA R28, R40, R65, R28 ;  /* 0x00000041281c7223 */ /* 0x000fc4000000001c */
[----:B------:R-:W-:Y:S02]  /*7a20*/  FFMA R78, R36, R65, R78 ;  /* 0x00000041244e7223 */ /* 0x000fe4000000004e */
[----:B------:R-:W4:Y:S01]  /*7a30*/  LDS.64 R64, [R20.X4+0x2d00] ;  /* 0x002d000014407984 */ /* 0x000f220000004a00 */
[C---:B------:R-:W-:Y:S02]  /*7a40*/  FFMA R33, R62.reuse, R35, R33 ;  /* 0x000000233e217223 */ /* 0x040fe40000000021 */
[----:B------:R-:W-:Y:S02]  /*7a50*/  FFMA R97, R35, R63, R34 ;  /* 0x0000003f23617223 */ /* 0x000fe40000000022 */
[C---:B------:R-:W-:Y:S02]  /*7a60*/  FFMA R29, R62.reuse, R31, R32 ;  /* 0x0000001f3e1d7223 */ /* 0x040fe40000000020 */
[----:B------:R-:W-:Y:S02]  /*7a70*/  FFMA R31, R31, R63, R30 ;  /* 0x0000003f1f1f7223 */ /* 0x000fe4000000001e */
[----:B------:R-:W-:-:S02]  /*7a80*/  FFMA R89, R62, R45, R86 ;  /* 0x0000002d3e597223 */ /* 0x000fc40000000056 */
[----:B------:R-:W-:Y:S02]  /*7a90*/  FFMA R30, R40, R62, R79 ;  /* 0x0000003e281e7223 */ /* 0x000fe4000000004f */
[----:B------:R-:W-:Y:S02]  /*7aa0*/  FFMA R95, R62, R50, R95 ;  /* 0x000000323e5f7223 */ /* 0x000fe4000000005f */
[----:B------:R-:W-:Y:S02]  /*7ab0*/  FFMA R86, R36, R62, R87 ;  /* 0x0000003e24567223 */ /* 0x000fe40000000057 */
[CC--:B-1----:R-:W-:Y:S02]  /*7ac0*/  FFMA R98, R48.reuse, R66.reuse, R33 ;  /* 0x0000004230627223 */ /* 0x0c2fe40000000021 */
[----:B------:R-:W-:Y:S01]  /*7ad0*/  FFMA R97, R48, R67, R97 ;  /* 0x0000004330617223 */ /* 0x000fe20000000061 */
[----:B------:R-:W-:Y:S01]  /*7ae0*/  LDS.128 R32, [R24.X4+0x78e0] ;  /* 0x0078e00018207984 */ /* 0x000fe20000004c00 */
[----:B------:R-:W-:-:S02]  /*7af0*/  FFMA R48, R44, R66, R29 ;  /* 0x000000422c307223 */ /* 0x000fc4000000001d */
[----:B------:R-:W-:Y:S02]  /*7b00*/  FFMA R87, R62, R37, R78 ;  /* 0x000000253e577223 */ /* 0x000fe4000000004e */
[----:B------:R-:W-:Y:S02]  /*7b10*/  FFMA R44, R44, R67, R31 ;  /* 0x000000432c2c7223 */ /* 0x000fe4000000001f */
[----:B------:R-:W-:Y:S02]  /*7b20*/  FFMA R79, R62, R41, R28 ;  /* 0x000000293e4f7223 */ /* 0x000fe4000000001c */
[-C--:B------:R-:W-:Y:S02]  /*7b30*/  FFMA R88, R50, R63.reuse, R88 ;  /* 0x0000003f32587223 */ /* 0x080fe40000000058 */
[-C--:B------:R-:W-:Y:S02]  /*7b40*/  FFMA R89, R46, R63.reuse, R89 ;  /* 0x0000003f2e597223 */ /* 0x080fe40000000059 */
[----:B------:R-:W-:-:S02]  /*7b50*/  FFMA R78, R41, R63, R30 ;  /* 0x0000003f294e7223 */ /* 0x000fc4000000001e */
[----:B------:R-:W-:Y:S01]  /*7b60*/  FFMA R86, R37, R63, R86 ;  /* 0x0000003f25567223 */ /* 0x000fe20000000056 */
[----:B------:R-:W-:Y:S01]  /*7b70*/  LDS.128 R28, [R24.X4+0x81e0] ;  /* 0x0081e000181c7984 */ /* 0x000fe20000004c00 */
[C---:B------:R-:W-:Y:S02]  /*7b80*/  FFMA R95, R66.reuse, R51, R95 ;  /* 0x00000033425f7223 */ /* 0x040fe4000000005f */
[----:B------:R-:W-:Y:S01]  /*7b90*/  FFMA R96, R66, R47, R96 ;  /* 0x0000002f42607223 */ /* 0x000fe20000000060 */
[----:B------:R-:W1:Y:S01]  /*7ba0*/  LDS.64 R62, [R20.X4+0x2d08] ;  /* 0x002d0800143e7984 */ /* 0x000e620000004a00 */
[-C--:B------:R-:W-:Y:S02]  /*7bb0*/  FFMA R98, R49, R67.reuse, R98 ;  /* 0x0000004331627223 */ /* 0x080fe40000000062 */
[----:B------:R-:W-:Y:S02]  /*7bc0*/  FFMA R48, R45, R67, R48 ;  /* 0x000000432d307223 */ /* 0x000fe40000000030 */
[----:B0-----:R-:W-:-:S02]  /*7bd0*/  FFMA R97, R68, R49, R97 ;  /* 0x0000003144617223 */ /* 0x001fc40000000061 */
[----:B------:R-:W-:Y:S02]  /*7be0*/  FFMA R45, R68, R45, R44 ;  /* 0x0000002d442d7223 */ /* 0x000fe4000000002c */
[-C--:B------:R-:W-:Y:S02]  /*7bf0*/  FFMA R88, R51, R67.reuse, R88 ;  /* 0x0000004333587223 */ /* 0x080fe40000000058 */
[-C--:B------:R-:W-:Y:S02]  /*7c00*/  FFMA R89, R47, R67.reuse, R89 ;  /* 0x000000432f597223 */ /* 0x080fe40000000059 */
[-C--:B------:R-:W-:Y:S02]  /*7c10*/  FFMA R95, R40, R67.reuse, R95 ;  /* 0x00000043285f7223 */ /* 0x080fe4000000005f */
[----:B------:R-:W-:Y:S02]  /*7c20*/  FFMA R96, R36, R67, R96 ;  /* 0x0000004324607223 */ /* 0x000fe40000000060 */
[----:B------:R-:W0:Y:S01]  /*7c30*/  LDS.64 R66, [R20.X4+0x2d40] ;  /* 0x002d400014427984 */ /* 0x000e220000004a00 */
[----:B------:R-:W-:-:S02]  /*7c40*/  FFMA R44, R68, R50, R98 ;  /* 0x00000032442c7223 */ /* 0x000fc40000000062 */
[----:B------:R-:W-:Y:S02]  /*7c50*/  FFMA R48, R68, R46, R48 ;  /* 0x0000002e44307223 */ /* 0x000fe40000000030 */
[-C--:B------:R-:W-:Y:S02]  /*7c60*/  FFMA R50, R50, R69.reuse, R97 ;  /* 0x0000004532327223 */ /* 0x080fe40000000061 */
[----:B------:R-:W-:Y:S02]  /*7c70*/  FFMA R46, R46, R69, R45 ;  /* 0x000000452e2e7223 */ /* 0x000fe4000000002d */
[-C--:B------:R-:W-:Y:S02]  /*7c80*/  FFMA R88, R40, R68.reuse, R88 ;  /* 0x0000004428587223 */ /* 0x080fe40000000058 */
[----:B------:R-:W-:Y:S02]  /*7c90*/  FFMA R98, R36, R68, R89 ;  /* 0x0000004424627223 */ /* 0x000fe40000000059 */
[----:B--2---:R-:W-:-:S02]  /*7ca0*/  FFMA R44, R70, R51, R44 ;  /* 0x00000033462c7223 */ /* 0x004fc4000000002c */
[----:B------:R-:W-:Y:S02]  /*7cb0*/  FFMA R48, R70, R47, R48 ;  /* 0x0000002f46307223 */ /* 0x000fe40000000030 */
[-C--:B------:R-:W-:Y:S02]  /*7cc0*/  FFMA R51, R51, R71.reuse, R50 ;  /* 0x0000004733337223 */ /* 0x080fe40000000032 */
[----:B------:R-:W-:Y:S02]  /*7cd0*/  FFMA R47, R47, R71, R46 ;  /* 0x000000472f2f7223 */ /* 0x000fe4000000002e */
[C---:B------:R-:W-:Y:S02]  /*7ce0*/  FFMA R95, R68.reuse, R41, R95 ;  /* 0x00000029445f7223 */ /* 0x040fe4000000005f */
[----:B------:R-:W-:Y:S02]  /*7cf0*/  FFMA R96, R68, R37, R96 ;  /* 0x0000002544607223 */ /* 0x000fe40000000060 */
[----:B------:R-:W-:-:S02]  /*7d00*/  FFMA R88, R41, R69, R88 ;  /* 0x0000004529587223 */ /* 0x000fc40000000058 */
[----:B------:R-:W-:Y:S02]  /*7d10*/  FFMA R89, R37, R69, R98 ;  /* 0x0000004525597223 */ /* 0x000fe40000000062 */
[----:B------:R-:W2:Y:S01]  /*7d20*/  LDS.64 R68, [R20.X4+0x2d48] ;  /* 0x002d480014447984 */ /* 0x000ea20000004a00 */
[-C--:B------:R-:W-:Y:S02]  /*7d30*/  FFMA R44, R40, R71.reuse, R44 ;  /* 0x00000047282c7223 */ /* 0x080fe4000000002c */
[----:B------:R-:W-:Y:S02]  /*7d40*/  FFMA R48, R36, R71, R48 ;  /* 0x0000004724307223 */ /* 0x000fe40000000030 */
[-C--:B---3--:R-:W-:Y:S02]  /*7d50*/  FFMA R40, R40, R72.reuse, R51 ;  /* 0x0000004828287223 */ /* 0x088fe40000000033 */
[----:B------:R-:W-:Y:S02]  /*7d60*/  FFMA R36, R36, R72, R47 ;  /* 0x0000004824247223 */ /* 0x000fe4000000002f */
[----:B------:R-:W-:-:S02]  /*7d70*/  FFMA R70, R72, R41, R44 ;  /* 0x0000002948467223 */ /* 0x000fc4000000002c */
[----:B------:R-:W-:Y:S01]  /*7d80*/  FFMA R71, R41, R73, R40 ;  /* 0x0000004929477223 */ /* 0x000fe20000000028 */
[----:B------:R-:W-:Y:S01]  /*7d90*/  LDS.128 R44, [R24.X4+0x78f0] ;  /* 0x0078f000182c7984 */ /* 0x000fe20000004c00 */
[----:B------:R-:W-:Y:S02]  /*7da0*/  FFMA R72, R72, R37, R48 ;  /* 0x0000002548487223 */ /* 0x000fe40000000030 */
[----:B------:R-:W-:Y:S01]  /*7db0*/  FFMA R73, R37, R73, R36 ;  /* 0x0000004925497223 */ /* 0x000fe20000000024 */
[----:B------:R-:W-:Y:S01]  /*7dc0*/  LDS.128 R48, [R24.X4+0x81f0] ;  /* 0x0081f00018307984 */ /* 0x000fe20000004c00 */
[C---:B----4-:R-:W-:Y:S02]  /*7dd0*/  FFMA R76, R64.reuse, R42, R76 ;  /* 0x0000002a404c7223 */ /* 0x050fe4000000004c */
[----:B------:R-:W-:Y:S01]  /*7de0*/  FFMA R64, R64, R38, R77 ;  /* 0x0000002640407223 */ /* 0x000fe2000000004d */
[----:B------:R-:W3:Y:S01]  /*7df0*/  LDS.64 R36, [R20.X4+0x2d80] ;  /* 0x002d800014247984 */ /* 0x000ee20000004a00 */
[----:B------:R-:W-:-:S02]  /*7e00*/  FFMA R74, R42, R65, R74 ;  /* 0x000000412a4a7223 */ /* 0x000fc4000000004a */
[-C--:B------:R-:W-:Y:S02]  /*7e10*/  FFMA R75, R38, R65.reuse, R75 ;  /* 0x00000041264b7223 */ /* 0x080fe4000000004b */
[-C--:B------:R-:W-:Y:S02]  /*7e20*/  FFMA R41, R43, R65.reuse, R76 ;  /* 0x000000412b297223 */ /* 0x080fe4000000004c */
[----:B------:R-:W-:Y:S02]  /*7e30*/  FFMA R65, R39, R65, R64 ;  /* 0x0000004127417223 */ /* 0x000fe40000000040 */
[----:B-1----:R-:W-:Y:S02]  /*7e40*/  FFMA R40, R62, R43, R74 ;  /* 0x0000002b3e287223 */ /* 0x002fe4000000004a */
[-C--:B------:R-:W-:Y:S02]  /*7e50*/  FFMA R41, R32, R62.reuse, R41 ;  /* 0x0000003e20297223 */ /* 0x080fe40000000029 */
[----:B------:R-:W-:-:S02]  /*7e60*/  FFMA R65, R28, R62, R65 ;  /* 0x0000003e1c417223 */ /* 0x000fc40000000041 */
[----:B------:R-:W-:Y:S02]  /*7e70*/  FFMA R75, R62, R39, R75 ;  /* 0x000000273e4b7223 */ /* 0x000fe4000000004b */
[----:B------:R-:W-:Y:S02]  /*7e80*/  FFMA R40, R32, R63, R40 ;  /* 0x0000003f20287223 */ /* 0x000fe40000000028 */
[C---:B0-----:R-:W-:Y:S02]  /*7e90*/  FFMA R74, R66.reuse, R42, R79 ;  /* 0x0000002a424a7223 */ /* 0x041fe4000000004f */
[C---:B------:R-:W-:Y:S02]  /*7ea0*/  FFMA R76, R66.reuse, R38, R87 ;  /* 0x00000026424c7223 */ /* 0x040fe40000000057 */
[C---:B------:R-:W-:Y:S02]  /*7eb0*/  FFMA R41, R66.reuse, R33, R41 ;  /* 0x0000002142297223 */ /* 0x040fe40000000029 */
[----:B------:R-:W-:-:S02]  /*7ec0*/  FFMA R66, R66, R29, R65 ;  /* 0x0000001d42427223 */ /* 0x000fc40000000041 */
[----:B------:R-:W0:Y:S01]  /*7ed0*/  LDS.64 R64, [R20.X4+0x2d88] ;  /* 0x002d880014407984 */ /* 0x000e220000004a00 */
[----:B------:R-:W-:Y:S02]  /*7ee0*/  FFMA R62, R28, R63, R75 ;  /* 0x0000003f1c3e7223 */ /* 0x000fe4000000004b */
[-C--:B------:R-:W-:Y:S02]  /*7ef0*/  FFMA R63, R33, R67.reuse, R40 ;  /* 0x00000043213f7223 */ /* 0x080fe40000000028 */
[-C--:B------:R-:W-:Y:S02]  /*7f00*/  FFMA R41, R34, R67.reuse, R41 ;  /* 0x0000004322297223 */ /* 0x080fe40000000029 */
[-C--:B------:R-:W-:Y:S02]  /*7f10*/  FFMA R86, R38, R67.reuse, R86 ;  /* 0x0000004326567223 */ /* 0x080fe40000000056 */
[----:B------:R-:W-:Y:S02]  /*7f20*/  FFMA R75, R29, R67, R62 ;  /* 0x000000431d4b7223 */ /* 0x000fe4000000003e */
[----:B--2---:R-:W-:-:S02]  /*7f30*/  FFMA R40, R68, R34, R63 ;  /* 0x0000002244287223 */ /* 0x004fc4000000003f */
[-C--:B------:R-:W-:Y:S01]  /*7f40*/  FFMA R78, R42, R67.reuse, R78 ;  /* 0x000000432a4e7223 */ /* 0x080fe2000000004e */
[----:B------:R-:W1:Y:S01]  /*7f50*/  LDS.64 R62, [R20.X4+0x2dc0] ;  /* 0x002dc000143e7984 */ /* 0x000e620000004a00 */
[-C--:B------:R-:W-:Y:S02]  /*7f60*/  FFMA R77, R43, R67.reuse, R74 ;  /* 0x000000432b4d7223 */ /* 0x080fe4000000004a */
[-C--:B------:R-:W-:Y:S02]  /*7f70*/  FFMA R79, R39, R67.reuse, R76 ;  /* 0x00000043274f7223 */ /* 0x080fe4000000004c */
[----:B------:R-:W-:Y:S02]  /*7f80*/  FFMA R66, R30, R67, R66 ;  /* 0x000000431e427223 */ /* 0x000fe40000000042 */
[C---:B------:R-:W-:Y:S02]  /*7f90*/  FFMA R41, R68.reuse, R35, R41 ;  /* 0x0000002344297223 */ /* 0x040fe40000000029 */
[----:B------:R-:W-:-:S02]  /*7fa0*/  FFMA R74, R68, R39, R86 ;  /* 0x00000027444a7223 */ /* 0x000fc40000000056 */
[C---:B------:R-:W-:Y:S02]  /*7fb0*/  FFMA R76, R68.reuse, R43, R78 ;  /* 0x0000002b444c7223 */ /* 0x040fe4000000004e */
[----:B------:R-:W-:Y:S02]  /*7fc0*/  FFMA R86, R68, R30, R75 ;  /* 0x0000001e44567223 */ /* 0x000fe4000000004b */
[-C--:B------:R-:W-:Y:S02]  /*7fd0*/  FFMA R78, R32, R68.reuse, R77 ;  /* 0x00000044204e7223 */ /* 0x080fe4000000004d */
[----:B------:R-:W-:Y:S02]  /*7fe0*/  FFMA R67, R28, R68, R79 ;  /* 0x000000441c437223 */ /* 0x000fe4000000004f */
[----:B------:R-:W-:Y:S02]  /*7ff0*/  FFMA R75, R68, R31, R66 ;  /* 0x0000001f444b7223 */ /* 0x000fe40000000042 */
[----:B------:R-:W-:-:S02]  /*8000*/  FFMA R66, R35, R69, R40 ;  /* 0x0000004523427223 */ /* 0x000fc40000000028 */
[----:B---3--:R-:W-:Y:S02]  /*8010*/  FFMA R68, R44, R36, R41 ;  /* 0x000000242c447223 */ /* 0x008fe40000000029 */
[----:B------:R-:W2:Y:S01]  /*8020*/  LDS.64 R40, [R20.X4+0x2dc8] ;  /* 0x002dc80014287984 */ /* 0x000ea20000004a00 */
        /* <DEDUP_REMOVED lines=12> */
[-C--:B------:R-:W-:Y:S02]  /*80f0*/  FFMA R75, R39, R37.reuse, R96 ;  /* 0x00000025274b7223 */ /* 0x080fe40000000060 */
[-C--:B------:R-:W-:Y:S02]  /*8100*/  FFMA R74, R34, R37.reuse, R78 ;  /* 0x00000025224a7223 */ /* 0x080fe4000000004e */
[-C--:B------:R-:W-:Y:S02]  /*8110*/  FFMA R95, R45, R37.reuse, R68 ;  /* 0x000000252d5f7223 */ /* 0x080fe40000000044 */
[----:B0-----:R-:W-:Y:S02]  /*8120*/  FFMA R76, R64, R34, R77 ;  /* 0x00000022404c7223 */ /* 0x001fe4000000004d */
[----:B------:R-:W-:-:S02]  /*8130*/  FFMA R88, R42, R37, R88 ;  /* 0x000000252a587223 */ /* 0x000fc40000000058 */
[-C--:B------:R-:W-:Y:S02]  /*8140*/  FFMA R89, R38, R37.reuse, R89 ;  /* 0x0000002526597223 */ /* 0x080fe40000000059 */
[-C--:B------:R-:W-:Y:S02]  /*8150*/  FFMA R79, R43, R37.reuse, R86 ;  /* 0x000000252b4f7223 */ /* 0x080fe40000000056 */
[-C--:B------:R-:W-:Y:S02]  /*8160*/  FFMA R67, R30, R37.reuse, R67 ;  /* 0x000000251e437223 */ /* 0x080fe40000000043 */
[----:B------:R-:W-:Y:S02]  /*8170*/  FFMA R97, R49, R37, R36 ;  /* 0x0000002531617223 */ /* 0x000fe40000000024 */
[C---:B------:R-:W-:Y:S02]  /*8180*/  FFMA R68, R64.reuse, R30, R87 ;  /* 0x0000001e40447223 */ /* 0x040fe40000000057 */
[----:B------:R-:W-:-:S02]  /*8190*/  FFMA R77, R64, R45, R66 ;  /* 0x0000002d404d7223 */ /* 0x000fc40000000042 */
[----:B------:R-:W-:Y:S02]  /*81a0*/  FFMA R69, R64, R49, R69 ;  /* 0x0000003140457223 */ /* 0x000fe40000000045 */
[----:B------:R-:W-:Y:S02]  /*81b0*/  FFMA R36, R28, R64, R75 ;  /* 0x000000401c247223 */ /* 0x000fe4000000004b */
[C---:B------:R-:W-:Y:S02]  /*81c0*/  FFMA R37, R64.reuse, R35, R74 ;  /* 0x0000002340257223 */ /* 0x040fe4000000004a */
[----:B------:R-:W-:Y:S02]  /*81d0*/  FFMA R66, R35, R65, R76 ;  /* 0x0000004123427223 */ /* 0x000fe4000000004c */
[C---:B------:R-:W-:Y:S02]  /*81e0*/  FFMA R88, R64.reuse, R43, R88 ;  /* 0x0000002b40587223 */ /* 0x040fe40000000058 */
[----:B------:R-:W-:-:S02]  /*81f0*/  FFMA R89, R64, R39, R89 ;  /* 0x0000002740597223 */ /* 0x000fc40000000059 */
[----:B------:R-:W-:Y:S02]  /*8200*/  FFMA R79, R32, R64, R79 ;  /* 0x00000040204f7223 */ /* 0x000fe4000000004f */
[C---:B------:R-:W-:Y:S02]  /*8210*/  FFMA R67, R64.reuse, R31, R67 ;  /* 0x0000001f40437223 */ /* 0x040fe40000000043 */
[C---:B------:R-:W-:Y:S02]  /*8220*/  FFMA R74, R64.reuse, R46, R95 ;  /* 0x0000002e404a7223 */ /* 0x040fe4000000005f */
[----:B------:R-:W-:Y:S02]  /*8230*/  FFMA R75, R64, R50, R97 ;  /* 0x00000032404b7223 */ /* 0x000fe40000000061 */
[-C--:B------:R-:W-:Y:S02]  /*8240*/  FFMA R76, R46, R65.reuse, R77 ;  /* 0x000000412e4c7223 */ /* 0x080fe4000000004d */
[----:B------:R-:W-:-:S02]  /*8250*/  FFMA R64, R31, R65, R68 ;  /* 0x000000411f407223 */ /* 0x000fc40000000044 */
[----:B------:R-:W-:Y:S02]  /*8260*/  FFMA R77, R50, R65, R69 ;  /* 0x00000041324d7223 */ /* 0x000fe40000000045 */
[----:B------:R-:W0:Y:S01]  /*8270*/  LDS.64 R68, [R20.X4+0x2e00] ;  /* 0x002e000014447984 */ /* 0x000e220000004a00 */
[C---:B-1----:R-:W-:Y:S02]  /*8280*/  FFMA R70, R62.reuse, R42, R70 ;  /* 0x0000002a3e467223 */ /* 0x042fe40000000046 */
[----:B------:R-:W-:Y:S02]  /*8290*/  FFMA R72, R62, R38, R72 ;  /* 0x000000263e487223 */ /* 0x000fe40000000048 */
[----:B------:R-:W-:Y:S02]  /*82a0*/  FFMA R73, R38, R63, R73 ;  /* 0x0000003f26497223 */ /* 0x000fe40000000049 */
[----:B------:R-:W-:Y:S02]  /*82b0*/  FFMA R38, R62, R29, R36 ;  /* 0x0000001d3e267223 */ /* 0x000fe40000000024 */
[----:B------:R-:W-:-:S02]  /*82c0*/  FFMA R42, R42, R63, R71 ;  /* 0x0000003f2a2a7223 */ /* 0x000fc40000000047 */
[----:B------:R-:W-:Y:S02]  /*82d0*/  FFMA R79, R62, R33, R79 ;  /* 0x000000213e4f7223 */ /* 0x000fe4000000004f */
[-C--:B------:R-:W-:Y:S02]  /*82e0*/  FFMA R36, R44, R62.reuse, R37 ;  /* 0x0000003e2c247223 */ /* 0x080fe40000000025 */
[----:B------:R-:W-:Y:S02]  /*82f0*/  FFMA R62, R48, R62, R67 ;  /* 0x0000003e303e7223 */ /* 0x000fe40000000043 */
[----:B------:R-:W-:Y:S02]  /*8300*/  FFMA R67, R43, R63, R70 ;  /* 0x0000003f2b437223 */ /* 0x000fe40000000046 */
[----:B------:R-:W1:Y:S01]  /*8310*/  LDS.64 R70, [R20.X4+0x2e08] ;  /* 0x002e080014467984 */ /* 0x000e620000004a00 */
[----:B--2---:R-:W-:Y:S02]  /*8320*/  FFMA R42, R40, R43, R42 ;  /* 0x0000002b282a7223 */ /* 0x004fe4000000002a */
        /* <DEDUP_REMOVED lines=15> */
[CC--:B------:R-:W-:Y:S02]  /*8420*/  FFMA R96, R32.reuse, R40.reuse, R67 ;  /* 0x0000002820607223 */ /* 0x0c0fe40000000043 */
[-C--:B------:R-:W-:Y:S02]  /*8430*/  FFMA R42, R32, R41.reuse, R42 ;  /* 0x00000029202a7223 */ /* 0x080fe4000000002a */
[C---:B------:R-:W-:Y:S02]  /*8440*/  FFMA R88, R28.reuse, R40, R89 ;  /* 0x000000281c587223 */ /* 0x040fe40000000059 */
[----:B------:R-:W-:Y:S02]  /*8450*/  FFMA R36, R28, R41, R36 ;  /* 0x000000291c247223 */ /* 0x000fe40000000024 */
[C---:B------:R-:W-:Y:S02]  /*8460*/  FFMA R32, R40.reuse, R34, R37 ;  /* 0x0000002228207223 */ /* 0x040fe40000000025 */
[----:B------:R-:W-:-:S02]  /*8470*/  FFMA R28, R40, R30, R65 ;  /* 0x0000001e281c7223 */ /* 0x000fc40000000041 */
[C---:B------:R-:W-:Y:S02]  /*8480*/  FFMA R37, R40.reuse, R35, R43 ;  /* 0x0000002328257223 */ /* 0x040fe4000000002b */
[----:B------:R-:W-:Y:S02]  /*8490*/  FFMA R39, R40, R31, R38 ;  /* 0x0000001f28277223 */ /* 0x000fe40000000026 */
[----:B------:R-:W-:Y:S02]  /*84a0*/  FFMA R86, R50, R41, R64 ;  /* 0x0000002932567223 */ /* 0x000fe40000000040 */
[----:B------:R-:W-:Y:S01]  /*84b0*/  FFMA R66, R40, R45, R66 ;  /* 0x0000002d28427223 */ /* 0x000fe20000000042 */
[----:B------:R-:W4:Y:S01]  /*84c0*/  LDS.64 R64, [R20.X4+0x3480] ;  /* 0x0034800014407984 */ /* 0x000f220000004a00 */
[----:B------:R-:W-:Y:S02]  /*84d0*/  FFMA R28, R31, R41, R28 ;  /* 0x000000291f1c7223 */ /* 0x000fe4000000001c */
[----:B0-----:R-:W-:-:S02]  /*84e0*/  FFMA R96, R68, R33, R96 ;  /* 0x0000002144607223 */ /* 0x001fc40000000060 */
[----:B------:R-:W-:Y:S02]  /*84f0*/  FFMA R88, R68, R29, R88 ;  /* 0x0000001d44587223 */ /* 0x000fe40000000058 */
[-C--:B------:R-:W-:Y:S02]  /*8500*/  FFMA R98, R44, R68.reuse, R37 ;  /* 0x000000442c627223 */ /* 0x080fe40000000025 */
[----:B------:R-:W-:Y:S02]  /*8510*/  FFMA R29, R29, R69, R36 ;  /* 0x000000451d1d7223 */ /* 0x000fe40000000024 */
[----:B------:R-:W-:Y:S02]  /*8520*/  FFMA R68, R48, R68, R39 ;  /* 0x0000004430447223 */ /* 0x000fe40000000027 */
[C---:B------:R-:W-:Y:S01]  /*8530*/  FFMA R79, R40.reuse, R46, R79 ;  /* 0x0000002e284f7223 */ /* 0x040fe2000000004f */
[----:B------:R-:W0:Y:S01]  /*8540*/  LDS.128 R36, [R24.X4+0x7900] ;  /* 0x0079000018247984 */ /* 0x000e220000004c00 */
[----:B------:R-:W-:-:S02]  /*8550*/  FFMA R87, R40, R50, R87 ;  /* 0x0000003228577223 */ /* 0x000fc40000000057 */
[-C--:B------:R-:W-:Y:S02]  /*8560*/  FFMA R32, R35, R41.reuse, R32 ;  /* 0x0000002923207223 */ /* 0x080fe40000000020 */
[----:B------:R-:W-:Y:S02]  /*8570*/  FFMA R78, R46, R41, R66 ;  /* 0x000000292e4e7223 */ /* 0x000fe40000000042 */
[-C--:B------:R-:W-:Y:S01]  /*8580*/  FFMA R89, R33, R69.reuse, R42 ;  /* 0x0000004521597223 */ /* 0x080fe2000000002a */
[----:B------:R-:W-:Y:S01]  /*8590*/  LDS.64 R66, [R20.X4+0x3488] ;  /* 0x0034880014427984 */ /* 0x000fe20000004a00 */
[-C--:B------:R-:W-:Y:S02]  /*85a0*/  FFMA R28, R48, R69.reuse, R28 ;  /* 0x00000045301c7223 */ /* 0x080fe4000000001c */
[-C--:B------:R-:W-:Y:S01]  /*85b0*/  FFMA R96, R34, R69.reuse, R96 ;  /* 0x0000004522607223 */ /* 0x080fe20000000060 */
[----:B------:R-:W5:Y:S01]  /*85c0*/  LDS.128 R40, [R24.X4+0x8200] ;  /* 0x0082000018287984 */ /* 0x000f620000004c00 */
[----:B------:R-:W-:-:S02]  /*85d0*/  FFMA R88, R30, R69, R88 ;  /* 0x000000451e587223 */ /* 0x000fc40000000058 */
[C---:B-1----:R-:W-:Y:S02]  /*85e0*/  FFMA R30, R70.reuse, R30, R29 ;  /* 0x0000001e461e7223 */ /* 0x042fe4000000001d */
[----:B------:R-:W-:Y:S02]  /*85f0*/  FFMA R28, R70, R49, R28 ;  /* 0x00000031461c7223 */ /* 0x000fe4000000001c */
[----:B------:R-:W-:Y:S02]  /*8600*/  FFMA R32, R44, R69, R32 ;  /* 0x000000452c207223 */ /* 0x000fe40000000020 */
[C---:B------:R-:W-:Y:S02]  /*8610*/  FFMA R34, R70.reuse, R34, R89 ;  /* 0x0000002246227223 */ /* 0x040fe40000000059 */
[----:B------:R-:W-:Y:S02]  /*8620*/  FFMA R29, R70, R35, R96 ;  /* 0x00000023461d7223 */ /* 0x000fe40000000060 */
[----:B------:R-:W-:-:S02]  /*8630*/  FFMA R95, R45, R69, R98 ;  /* 0x000000452d5f7223 */ /* 0x000fc40000000062 */
[----:B------:R-:W-:Y:S02]  /*8640*/  FFMA R33, R49, R69, R68 ;  /* 0x0000004531217223 */ /* 0x000fe40000000044 */
[----:B------:R-:W1:Y:S01]  /*8650*/  LDS.64 R68, [R20.X4+0x34c0] ;  /* 0x0034c00014447984 */ /* 0x000e620000004a00 */
[----:B------:R-:W-:Y:S02]  /*8660*/  FFMA R97, R70, R31, R88 ;  /* 0x0000001f46617223 */ /* 0x000fe40000000058 */
[-C--:B------:R-:W-:Y:S02]  /*8670*/  FFMA R89, R50, R71.reuse, R28 ;  /* 0x0000004732597223 */ /* 0x080fe4000000001c */
[-C--:B------:R-:W-:Y:S02]  /*8680*/  FFMA R35, R35, R71.reuse, R34 ;  /* 0x0000004723237223 */ /* 0x080fe40000000022 */
[----:B------:R-:W-:Y:S02]  /*8690*/  FFMA R31, R31, R71, R30 ;  /* 0x000000471f1f7223 */ /* 0x000fe4000000001e */
[----:B------:R-:W-:-:S02]  /*86a0*/  FFMA R32, R70, R45, R32 ;  /* 0x0000002d46207223 */ /* 0x000fc40000000020 */
[-C--:B--2---:R-:W-:Y:S02]  /*86b0*/  FFMA R28, R44, R72.reuse, R29 ;  /* 0x000000482c1c7223 */ /* 0x084fe4000000001d */
[----:B------:R-:W-:Y:S02]  /*86c0*/  FFMA R72, R48, R72, R97 ;  /* 0x0000004830487223 */ /* 0x000fe40000000061 */
[C---:B------:R-:W-:Y:S02]  /*86d0*/  FFMA R95, R70.reuse, R46, R95 ;  /* 0x0000002e465f7223 */ /* 0x040fe4000000005f */
[----:B------:R-:W-:Y:S02]  /*86e0*/  FFMA R96, R70, R50, R33 ;  /* 0x0000003246607223 */ /* 0x000fe40000000021 */
[----:B------:R-:W-:Y:S02]  /*86f0*/  FFMA R88, R46, R71, R32 ;  /* 0x000000472e587223 */ /* 0x000fe40000000020 */
[-C--:B------:R-:W-:Y:S01]  /*8700*/  FFMA R44, R44, R73.reuse, R35 ;  /* 0x000000492c2c7223 */ /* 0x080fe20000000023 */
[----:B------:R-:W2:Y:S01]  /*8710*/  LDS.64 R70, [R20.X4+0x34c8] ;  /* 0x0034c80014467984 */ /* 0x000ea20000004a00 */
[----:B------:R-:W-:-:S02]  /*8720*/  FFMA R48, R48, R73, R31 ;  /* 0x0000004930307223 */ /* 0x000fc4000000001f */
[----:B------:R-:W-:Y:S01]  /*8730*/  FFMA R97, R45, R73, R28 ;  /* 0x000000492d617223 */ /* 0x000fe2000000001c */
[----:B------:R-:W-:Y:S01]  /*8740*/  LDS.128 R32, [R24.X4+0x8210] ;  /* 0x0082100018207984 */ /* 0x000fe20000004c00 */
[C---:B---3--:R-:W-:Y:S02]  /*8750*/  FFMA R44, R62.reuse, R45, R44 ;  /* 0x0000002d3e2c7223 */ /* 0x048fe4000000002c */
[----:B------:R-:W-:Y:S01]  /*8760*/  FFMA R73, R49, R73, R72 ;  /* 0x0000004931497223 */ /* 0x000fe20000000048 */
[----:B------:R3:W2:Y:S01]  /*8770*/  LDS.128 R28, [R24.X4+0x7910] ;  /* 0x00791000181c7984 */ /* 0x0006a20000004c00 */
[----:B------:R-:W-:Y:S02]  /*8780*/  FFMA R45, R62, R49, R48 ;  /* 0x000000313e2d7223 */ /* 0x000fe40000000030 */
[----:B----4-:R-:W-:Y:S01]  /*8790*/  FFMA R74, R64, R47, R74 ;  /* 0x0000002f404a7223 */ /* 0x010fe2000000004a */
[----:B------:R-:W4:Y:S01]  /*87a0*/  LDS.64 R48, [R20.X4+0x3500] ;  /* 0x0035000014307984 */ /* 0x000f220000004a00 */
[----:B------:R-:W-:-:S02]  /*87b0*/  FFMA R72, R62, R50, R73 ;  /* 0x000000323e487223 */ /* 0x000fc40000000049 */
[----:B------:R-:W-:Y:S02]  /*87c0*/  FFMA R75, R64, R51, R75 ;  /* 0x00000033404b7223 */ /* 0x000fe4000000004b */
[----:B------:R-:W-:Y:S02]  /*87d0*/  FFMA R50, R50, R63, R45 ;  /* 0x0000003f32327223 */ /* 0x000fe4000000002d */
[-C--:B------:R-:W-:Y:S02]  /*87e0*/  FFMA R45, R47, R65.reuse, R76 ;  /* 0x000000412f2d7223 */ /* 0x080fe4000000004c */
[-C--:B------:R-:W-:Y:S02]  /*87f0*/  FFMA R77, R51, R65.reuse, R77 ;  /* 0x00000041334d7223 */ /* 0x080fe4000000004d */
[----:B0-----:R-:W-:Y:S02]  /*8800*/  FFMA R74, R36, R65, R74 ;  /* 0x00000041244a7223 */ /* 0x001fe4000000004a */
[----:B---3--:R-:W-:-:S02]  /*8810*/  FFMA R24, R62, R46, R97 ;  /* 0x0000002e3e187223 */ /* 0x008fc40000000061 */
[----:B-----5:R-:W-:Y:S02]  /*8820*/  FFMA R75, R40, R65, R75 ;  /* 0x00000041284b7223 */ /* 0x020fe4000000004b */
[----:B------:R-:W-:Y:S01]  /*8830*/  FFMA R46, R46, R63, R44 ;  /* 0x0000003f2e2e7223 */ /* 0x000fe2000000002c */
[----:B------:R-:W0:Y:S01]  /*8840*/  LDS.64 R64, [R20.X4+0x3508] ;  /* 0x0035080014407984 */ /* 0x000e220000004a00 */
[-C--:B------:R-:W-:Y:S02]  /*8850*/  FFMA R44, R36, R66.reuse, R45 ;  /* 0x00000042242c7223 */ /* 0x080fe4000000002d */
[----:B------:R-:W-:Y:S02]  /*8860*/  FFMA R62, R40, R66, R77 ;  /* 0x00000042283e7223 */ /* 0x000fe4000000004d */
[C---:B------:R-:W-:Y:S02]  /*8870*/  FFMA R45, R66.reuse, R37, R74 ;  /* 0x00000025422d7223 */ /* 0x040fe4000000004a */
[----:B------:R-:W-:-:S02]  /*8880*/  FFMA R75, R66, R41, R75 ;  /* 0x00000029424b7223 */ /* 0x000fc4000000004b */
[-C--:B------:R-:W-:Y:S02]  /*8890*/  FFMA R44, R37, R67.reuse, R44 ;  /* 0x00000043252c7223 */ /* 0x080fe4000000002c */
[----:B------:R-:W-:Y:S02]  /*88a0*/  FFMA R62, R41, R67, R62 ;  /* 0x00000043293e7223 */ /* 0x000fe4000000003e */
[C---:B-1----:R-:W-:Y:S02]  /*88b0*/  FFMA R79, R68.reuse, R47, R79 ;  /* 0x0000002f444f7223 */ /* 0x042fe4000000004f */
        /* <DEDUP_REMOVED lines=10> */
[----:B------:R-:W-:Y:S02]  /*8960*/  FFMA R63, R43, R69, R68 ;  /* 0x000000452b3f7223 */ /* 0x000fe40000000044 */
[-C--:B--2---:R-:W-:Y:S02]  /*8970*/  FFMA R76, R36, R70.reuse, R67 ;  /* 0x00000046244c7223 */ /* 0x084fe40000000043 */
[----:B------:R-:W-:Y:S02]  /*8980*/  FFMA R78, R40, R70, R73 ;  /* 0x00000046284e7223 */ /* 0x000fe40000000049 */
[C---:B------:R-:W-:Y:S02]  /*8990*/  FFMA R66, R70.reuse, R39, R44 ;  /* 0x0000002746427223 */ /* 0x040fe4000000002c */
[----:B------:R-:W-:-:S02]  /*89a0*/  FFMA R73, R70, R37, R79 ;  /* 0x0000002546497223 */ /* 0x000fc4000000004f */
[C---:B------:R-:W-:Y:S02]  /*89b0*/  FFMA R69, R70.reuse, R41, R87 ;  /* 0x0000002946457223 */ /* 0x040fe40000000057 */
[----:B------:R-:W-:Y:S02]  /*89c0*/  FFMA R68, R70, R43, R62 ;  /* 0x0000002b46447223 */ /* 0x000fe4000000003e */
[-C--:B------:R-:W-:Y:S02]  /*89d0*/  FFMA R74, R28, R70.reuse, R45 ;  /* 0x000000461c4a7223 */ /* 0x080fe4000000002d */
[----:B------:R-:W-:Y:S01]  /*89e0*/  FFMA R70, R32, R70, R63 ;  /* 0x0000004620467223 */ /* 0x000fe2000000003f */
[----:B------:R-:W1:Y:S01]  /*89f0*/  LDS.64 R44, [R20.X4+0x3540] ;  /* 0x00354000142c7984 */ /* 0x000e620000004a00 */
[-C--:B------:R-:W-:Y:S02]  /*8a00*/  FFMA R67, R37, R71.reuse, R76 ;  /* 0x0000004725437223 */ /* 0x080fe4000000004c */
[----:B------:R-:W-:-:S02]  /*8a10*/  FFMA R62, R28, R71, R66 ;  /* 0x000000471c3e7223 */ /* 0x000fc40000000042 */
[-C--:B------:R-:W-:Y:S02]  /*8a20*/  FFMA R63, R41, R71.reuse, R78 ;  /* 0x00000047293f7223 */ /* 0x080fe4000000004e */
[----:B------:R-:W-:Y:S02]  /*8a30*/  FFMA R66, R32, R71, R68 ;  /* 0x0000004720427223 */ /* 0x000fe40000000044 */
[C---:B----4-:R-:W-:Y:S02]  /*8a40*/  FFMA R76, R48.reuse, R51, R96 ;  /* 0x00000033304c7223 */ /* 0x050fe40000000060 */
[C---:B------:R-:W-:Y:S02]  /*8a50*/  FFMA R78, R48.reuse, R47, R95 ;  /* 0x0000002f304e7223 */ /* 0x040fe4000000005f */
[C---:B------:R-:W-:Y:S02]  /*8a60*/  FFMA R86, R48.reuse, R38, R73 ;  /* 0x0000002630567223 */ /* 0x040fe40000000049 */
[----:B------:R-:W-:-:S02]  /*8a70*/  FFMA R96, R48, R42, R69 ;  /* 0x0000002a30607223 */ /* 0x000fc40000000045 */
[C---:B------:R-:W-:Y:S02]  /*8a80*/  FFMA R68, R48.reuse, R29, R74 ;  /* 0x0000001d30447223 */ /* 0x040fe4000000004a */
[----:B------:R-:W-:Y:S02]  /*8a90*/  FFMA R48, R48, R33, R70 ;  /* 0x0000002130307223 */ /* 0x000fe40000000046 */
[----:B------:R-:W2:Y:S01]  /*8aa0*/  LDS.64 R70, [R20.X4+0x3548] ;  /* 0x0035480014467984 */ /* 0x000ea20000004a00 */
        /* <DEDUP_REMOVED lines=12> */
[----:B0-----:R-:W-:Y:S02]  /*8b70*/  FFMA R49, R64, R39, R73 ;  /* 0x0000002740317223 */ /* 0x001fe40000000049 */
[-C--:B------:R-:W-:Y:S02]  /*8b80*/  FFMA R88, R36, R64.reuse, R69 ;  /* 0x0000004024587223 */ /* 0x080fe40000000045 */
[----:B------:R-:W-:Y:S02]  /*8b90*/  FFMA R67, R64, R37, R78 ;  /* 0x0000002540437223 */ /* 0x000fe4000000004e */
        /* <DEDUP_REMOVED lines=9> */
[-C--:B------:R-:W-:Y:S02]  /*8c30*/  FFMA R74, R28, R65.reuse, R49 ;  /* 0x000000411c4a7223 */ /* 0x080fe40000000031 */
[----:B------:R-:W0:Y:S01]  /*8c40*/  LDS.64 R48, [R20.X4+0x3580] ;  /* 0x0035800014307984 */ /* 0x000e220000004a00 */
[----:B------:R-:W-:Y:S02]  /*8c50*/  FFMA R63, R31, R65, R78 ;  /* 0x000000411f3f7223 */ /* 0x000fe4000000004e */
[----:B-1----:R-:W-:Y:S01]  /*8c60*/  FFMA R24, R44, R47, R24 ;  /* 0x0000002f2c187223 */ /* 0x002fe20000000018 */
[----:B------:R-:W1:Y:S01]  /*8c70*/  LDS.64 R78, [R20.X4+0x3588] ;  /* 0x00358800144e7984 */ /* 0x000e620000004a00 */
[----:B------:R-:W-:-:S02]  /*8c80*/  FFMA R77, R51, R45, R50 ;  /* 0x0000002d334d7223 */ /* 0x000fc40000000032 */
[----:B------:R-:W-:Y:S02]  /*8c90*/  FFMA R68, R32, R65, R87 ;  /* 0x0000004120447223 */ /* 0x000fe40000000057 */
[----:B------:R-:W-:Y:S02]  /*8ca0*/  FFMA R47, R47, R45, R46 ;  /* 0x0000002d2f2f7223 */ /* 0x000fe4000000002e */
[C---:B------:R-:W-:Y:S02]  /*8cb0*/  FFMA R50, R44.reuse, R42, R69 ;  /* 0x0000002a2c327223 */ /* 0x040fe40000000045 */
[-C--:B------:R-:W-:Y:S02]  /*8cc0*/  FFMA R76, R37, R65.reuse, R88 ;  /* 0x00000041254c7223 */ /* 0x080fe40000000058 */
[----:B------:R-:W-:Y:S02]  /*8cd0*/  FFMA R75, R41, R65, R96 ;  /* 0x00000041294b7223 */ /* 0x000fe40000000060 */
[----:B------:R-:W-:-:S02]  /*8ce0*/  FFMA R72, R44, R51, R72 ;  /* 0x000000332c487223 */ /* 0x000fc40000000048 */
[C---:B------:R-:W-:Y:S02]  /*8cf0*/  FFMA R46, R44.reuse, R38, R67 ;  /* 0x000000262c2e7223 */ /* 0x040fe40000000043 */
[C---:B------:R-:W-:Y:S02]  /*8d00*/  FFMA R66, R44.reuse, R29, R66 ;  /* 0x0000001d2c427223 */ /* 0x040fe40000000042 */
[----:B------:R-:W-:Y:S02]  /*8d10*/  FFMA R69, R44, R33, R73 ;  /* 0x000000212c457223 */ /* 0x000fe40000000049 */
[CC--:B------:R-:W-:Y:S02]  /*8d20*/  FFMA R24, R36.reuse, R45.reuse, R24 ;  /* 0x0000002d24187223 */ /* 0x0c0fe40000000018 */
[----:B--2---:R-:W-:Y:S02]  /*8d30*/  FFMA R36, R36, R70, R47 ;  /* 0x0000004624247223 */ /* 0x004fe4000000002f */
        /* <DEDUP_REMOVED lines=9> */
[----:B------:R-:W2:Y:S01]  /*8dd0*/  LDS.64 R44, [R20.X4+0x35c0] ;  /* 0x0035c000142c7984 */ /* 0x000ea20000004a00 */
[----:B------:R-:W-:Y:S02]  /*8de0*/  FFMA R73, R70, R37, R24 ;  /* 0x0000002546497223 */ /* 0x000fe40000000018 */
[----:B------:R-:W-:Y:S02]  /*8df0*/  FFMA R24, R37, R71, R36 ;  /* 0x0000004725187223 */ /* 0x000fe40000000024 */
[----:B------:R0:W3:Y:S01]  /*8e00*/  LDS.64 R36, [R20.X4+0x35c8] ;  /* 0x0035c80014247984 */ /* 0x0000e20000004a00 */
[----:B------:R-:W-:-:S02]  /*8e10*/  FFMA R40, R40, R70, R77 ;  /* 0x0000004628287223 */ /* 0x000fc4000000004d */
[----:B------:R-:W-:Y:S02]  /*8e20*/  FFMA R77, R70, R41, R72 ;  /* 0x00000029464d7223 */ /* 0x000fe40000000048 */
[----:B------:R-:W-:Y:S02]  /*8e30*/  FFMA R41, R41, R71, R40 ;  /* 0x0000004729297223 */ /* 0x000fe40000000028 */
[----:B------:R-:W-:Y:S02]  /*8e40*/  FFMA R47, R28, R70, R47 ;  /* 0x000000461c2f7223 */ /* 0x000fe4000000002f */
[----:B0-----:R-:W-:Y:S02]  /*8e50*/  FFMA R20, R48, R38, R73 ;  /* 0x0000002630147223 */ /* 0x001fe40000000049 */
[----:B------:R-:W-:Y:S02]  /*8e60*/  FFMA R38, R38, R49, R24 ;  /* 0x0000003126267223 */ /* 0x000fe40000000018 */
[----:B------:R-:W-:-:S02]  /*8e70*/  FFMA R24, R48, R42, R77 ;  /* 0x0000002a30187223 */ /* 0x000fc4000000004d */
[----:B------:R-:W-:Y:S02]  /*8e80*/  FFMA R41, R42, R49, R41 ;  /* 0x000000312a297223 */ /* 0x000fe40000000029 */
[----:B------:R-:W-:Y:S02]  /*8e90*/  FFMA R40, R70, R39, R76 ;  /* 0x0000002746287223 */ /* 0x000fe4000000004c */
[----:B------:R-:W-:Y:S02]  /*8ea0*/  FFMA R42, R48, R29, R47 ;  /* 0x0000001d302a7223 */ /* 0x000fe4000000002f */
[----:B------:R-:W-:Y:S02]  /*8eb0*/  FFMA R46, R70, R43, R75 ;  /* 0x0000002b462e7223 */ /* 0x000fe4000000004b */
[----:B------:R-:W-:Y:S02]  /*8ec0*/  FFMA R47, R39, R49, R20 ;  /* 0x00000031272f7223 */ /* 0x000fe40000000014 */
[----:B-1----:R-:W-:-:S02]  /*8ed0*/  FFMA R38, R78, R39, R38 ;  /* 0x000000274e267223 */ /* 0x002fc40000000026 */
[----:B------:R-:W-:Y:S02]  /*8ee0*/  FFMA R39, R43, R49, R24 ;  /* 0x000000312b277223 */ /* 0x000fe40000000018 */
[C---:B------:R-:W-:Y:S02]  /*8ef0*/  FFMA R66, R70.reuse, R30, R87 ;  /* 0x0000001e46427223 */ /* 0x040fe40000000057 */
[----:B------:R-:W-:Y:S02]  /*8f00*/  FFMA R50, R70, R34, R67 ;  /* 0x0000002246327223 */ /* 0x000fe40000000043 */
[----:B------:R-:W-:Y:S02]  /*8f10*/  FFMA R41, R78, R43, R41 ;  /* 0x0000002b4e297223 */ /* 0x000fe40000000029 */
[-C--:B------:R-:W-:Y:S02]  /*8f20*/  FFMA R40, R28, R71.reuse, R40 ;  /* 0x000000471c287223 */ /* 0x080fe40000000028 */
[----:B------:R-:W-:-:S02]  /*8f30*/  FFMA R46, R32, R71, R46 ;  /* 0x00000047202e7223 */ /* 0x000fc4000000002e */
[----:B------:R-:W-:Y:S02]  /*8f40*/  FFMA R51, R32, R70, R51 ;  /* 0x0000004620337223 */ /* 0x000fe40000000033 */
[-C--:B------:R-:W-:Y:S02]  /*8f50*/  FFMA R47, R28, R78.reuse, R47 ;  /* 0x0000004e1c2f7223 */ /* 0x080fe4000000002f */
[----:B------:R-:W-:Y:S02]  /*8f60*/  FFMA R39, R32, R78, R39 ;  /* 0x0000004e20277223 */ /* 0x000fe40000000027 */
[-C--:B------:R-:W-:Y:S02]  /*8f70*/  FFMA R66, R31, R71.reuse, R66 ;  /* 0x000000471f427223 */ /* 0x080fe40000000042 */
[----:B------:R-:W-:Y:S02]  /*8f80*/  FFMA R67, R35, R71, R50 ;  /* 0x0000004723437223 */ /* 0x000fe40000000032 */
[----:B------:R-:W-:-:S02]  /*8f90*/  FFMA R38, R28, R79, R38 ;  /* 0x0000004f1c267223 */ /* 0x000fc40000000026 */
[----:B------:R-:W-:Y:S02]  /*8fa0*/  FFMA R20, R32, R79, R41 ;  /* 0x0000004f20147223 */ /* 0x000fe40000000029 */
[-C--:B------:R-:W-:Y:S02]  /*8fb0*/  FFMA R71, R29, R49.reuse, R40 ;  /* 0x000000311d477223 */ /* 0x080fe40000000028 */
[----:B------:R-:W-:Y:S02]  /*8fc0*/  FFMA R73, R33, R49, R46 ;  /* 0x0000003121497223 */ /* 0x000fe4000000002e */
[----:B------:R-:W-:Y:S02]  /*8fd0*/  FFMA R51, R48, R33, R51 ;  /* 0x0000002130337223 */ /* 0x000fe40000000033 */
[C---:B--2---:R-:W-:Y:S02]  /*8fe0*/  FFMA R47, R44.reuse, R29, R47 ;  /* 0x0000001d2c2f7223 */ /* 0x044fe4000000002f */
[----:B------:R-:W-:-:S02]  /*8ff0*/  FFMA R39, R44, R33, R39 ;  /* 0x000000212c277223 */ /* 0x000fc40000000027 */
[-C--:B------:R-:W-:Y:S02]  /*9000*/  FFMA R29, R29, R45.reuse, R38 ;  /* 0x0000002d1d1d7223 */ /* 0x080fe40000000026 */
[----:B------:R-:W-:Y:S02]  /*9010*/  FFMA R33, R33, R45, R20 ;  /* 0x0000002d21217223 */ /* 0x000fe40000000014 */
[C---:B------:R-:W-:Y:S02]  /*9020*/  FFMA R24, R78.reuse, R30, R71 ;  /* 0x0000001e4e187223 */ /* 0x040fe40000000047 */
[----:B------:R-:W-:Y:S02]  /*9030*/  FFMA R28, R78, R34, R73 ;  /* 0x000000224e1c7223 */ /* 0x000fe40000000049 */
[-C--:B------:R-:W-:Y:S02]  /*9040*/  FFMA R42, R30, R49.reuse, R42 ;  /* 0x000000311e2a7223 */ /* 0x080fe4000000002a */
[----:B------:R-:W-:-:S02]  /*9050*/  FFMA R51, R34, R49, R51 ;  /* 0x0000003122337223 */ /* 0x000fc40000000033 */
[-C--:B------:R-:W-:Y:S02]  /*9060*/  FFMA R47, R30, R45.reuse, R47 ;  /* 0x0000002d1e2f7223 */ /* 0x080fe4000000002f */
[----:B------:R-:W-:Y:S02]  /*9070*/  FFMA R39, R34, R45, R39 ;  /* 0x0000002d22277223 */ /* 0x000fe40000000027 */
[C---:B---3--:R-:W-:Y:S02]  /*9080*/  FFMA R30, R36.reuse, R30, R29 ;  /* 0x0000001e241e7223 */ /* 0x048fe4000000001d */
[----:B------:R-:W-:Y:S02]  /*9090*/  FFMA R34, R36, R34, R33 ;  /* 0x0000002224227223 */ /* 0x000fe40000000021 */
[-C--:B------:R-:W-:Y:S02]  /*90a0*/  FFMA R32, R31, R79.reuse, R24 ;  /* 0x0000004f1f207223 */ /* 0x080fe40000000018 */
[----:B------:R-:W-:-:S02]  /*90b0*/  FFMA R79, R35, R79, R28 ;  /* 0x0000004f234f7223 */ /* 0x000fc4000000001c */
[C---:B------:R-:W-:Y:S02]  /*90c0*/  FFMA R68, R70.reuse, R31, R68 ;  /* 0x0000001f46447223 */ /* 0x040fe40000000044 */
[----:B------:R-:W-:Y:S02]  /*90d0*/  FFMA R69, R70, R35, R69 ;  /* 0x0000002346457223 */ /* 0x000fe40000000045 */
[C---:B------:R-:W-:Y:S02]  /*90e0*/  FFMA R28, R78.reuse, R31, R42 ;  /* 0x0000001f4e1c7223 */ /* 0x040fe4000000002a */
[----:B------:R-:W-:Y:S02]  /*90f0*/  FFMA R65, R35, R65, R86 ;  /* 0x0000004123417223 */ /* 0x000fe40000000056 */
[----:B------:R-:W-:Y:S02]  /*9100*/  FFMA R78, R78, R35, R51 ;  /* 0x000000234e4e7223 */ /* 0x000fe40000000033 */
[----:B------:R-:W-:-:S02]  /*9110*/  FFMA R29, R31, R37, R30 ;  /* 0x000000251f1d7223 */ /* 0x000fc4000000001e */
[C---:B------:R-:W-:Y:S02]  /*9120*/  FFMA R33, R36.reuse, R31, R47 ;  /* 0x0000001f24217223 */ /* 0x040fe4000000002f */
[----:B------:R-:W-:Y:S02]  /*9130*/  FFMA R70, R35, R37, R34 ;  /* 0x0000002523467223 */ /* 0x000fe40000000022 */
[----:B------:R-:W-:Y:S01]  /*9140*/  FFMA R71, R36, R35, R39 ;  /* 0x0000002324477223 */ /* 0x000fe20000000027 */
[----:B------:R-:W-:Y:S01]  /*9150*/  @P6 CALL.REL.NOINC `(.L_x_4) ;  /* 0x0000001000006944 */ /* 0x000fe20003c00000 */
[----:B------:R-:W-:Y:S05]  /*9160*/  BRA `(.L_x_5) ;  /* 0xffffaf4000007947 */ /* 0x000fea000383ffff */
.L_x_4:
[----:B------:R-:W-:-:S04]  /*9170*/  IADD3 R21, R21, 0x1, RZ ;  /* 0x0000000115157810 */ /* 0x000fc80007ffe0ff */
[----:B------:R-:W-:-:S13]  /*9180*/  ISETP.GE.U32.AND P6, PT, R21, 0x4, PT ;  /* 0x000000041500780c */ /* 0x000fda0003fc6070 */
[----:B------:R-:W-:Y:S01]  /*9190*/  @P6 CALL.REL.NOINC `(.L_x_6) ;  /* 0x0000001000006944 */ /* 0x000fe20003c00000 */
[----:B------:R-:W-:Y:S05]  /*91a0*/  BRA `(.L_x_7) ;  /* 0xffff9ba000007947 */ /* 0x000fea000383ffff */
.L_x_6:
[----:B------:R-:W0:Y:S02]  /*91b0*/  S2R R0, SR_CTAID.X ;  /* 0x0000000000007919 */ /* 0x000e240000002500 */
[----:B0-----:R-:W-:-:S04]  /*91c0*/  SHF.R.S32.HI R5, RZ, 0x3, R0 ;  /* 0x00000003ff057819 */ /* 0x001fc80000011400 */
[----:B------:R-:W-:-:S05]  /*91d0*/  LEA R0, R5, R2, 0x3 ;  /* 0x0000000205007211 */ /* 0x000fca00078e18ff */
[----:B------:R-:W-:-:S05]  /*91e0*/  IMAD R0, R0, 0xc40, RZ ;  /* 0x00000c4000007824 */ /* 0x000fca00078e02ff */
[----:B------:R-:W-:-:S05]  /*91f0*/  IADD3 R0, R22, R0, R3 ;  /* 0x0000000016007210 */ /* 0x000fca0007ffe003 */
[----:B------:R-:W-:-:S04]  /*9200*/  IMAD R0, R125, 0x620, R0 ;  /* 0x000006207d007824 */ /* 0x000fc800078e0200 */
[----:B------:R-:W-:-:S04]  /*9210*/  IMAD R0, R17, 0xe0, R0 ;  /* 0x000000e011007824 */ /* 0x000fc800078e0200 */
[----:B------:R-:W-:-:S05]  /*9220*/  IMAD.WIDE R2, R0, R103, c[0x0][0x170] ;  /* 0x00005c0000027625 */ /* 0x000fca00078e0267 */
[----:B------:R-:W-:Y:S04]  /*9230*/  STG.E [R2.64], R62 ;  /* 0x0000003e02007986 */ /* 0x000fe8000c101904 */
[----:B------:R-:W-:Y:S04]  /*9240*/  STG.E [R2.64+0xc400], R64 ;  /* 0x00c4004002007986 */ /* 0x000fe8000c101904 */
        /* <DEDUP_REMOVED lines=13> */
[----:B------:R-:W-:Y:S01]  /*9320*/  STG.E [R2.64+0xc6a4], R70 ;  /* 0x00c6a44602007986 */ /* 0x000fe2000c101904 */
[----:B------:R-:W-:Y:S05]  /*9330*/  EXIT ;  /* 0x000000000000794d */ /* 0x000fea0003800000 */
.L_x_8:
[----:B------:R-:W-:-:S00]  /*9340*/  BRA `(.L_x_8) ;  /* 0xfffffff000007947 */ /* 0x000fc0000383ffff */
[----:B------:R-:W-:-:S00]  /*9350*/  NOP ;  /* 0x0000000000007918 */ /* 0x000fc00000000000 */
        /* <DEDUP_REMOVED lines=10> */
.L_x_9:


//--------------------- .nv.shared.candidate6     --------------------------
	.section	.nv.shared.candidate6,"aw",@nobits
	.align	4
.nv.shared.candidate6:
	.zero		35328
